// auto-generated by cutlass_sweep.gemm — config: {"arch": "sm_100", "cluster_m": 4, "cluster_n": 4, "dtype": "fp16", "dtype_b": "fp16", "layout": "nt", "stages": 0, "tile_k": 128, "tile_m": 256, "tile_n": 128}
#include "cutlass/cutlass.h"
#include "cutlass/gemm/collective/collective_builder.hpp"
#include "cutlass/gemm/device/gemm_universal_adapter.h"
#include "cutlass/gemm/kernel/gemm_universal.hpp"
#include "cutlass/epilogue/collective/collective_builder.hpp"

using ElemA = cutlass::half_t;
using ElemB = cutlass::half_t;
using ElemCD = cutlass::half_t;
using Acc  = float;
using TileShape    = cute::Shape<cute::_256, cute::_128, cute::_128>;
using ClusterShape = cute::Shape<cute::_4, cute::_4, cute::_1>;

using CollectiveEpilogue = typename cutlass::epilogue::collective::CollectiveBuilder<
    cutlass::arch::Sm100, cutlass::arch::OpClassTensorOp,
    TileShape, ClusterShape,
    cutlass::epilogue::collective::EpilogueTileAuto,
    Acc, Acc,
    ElemCD, cutlass::layout::RowMajor, 128 / cutlass::sizeof_bits<ElemCD>::value,
    ElemCD, cutlass::layout::RowMajor, 128 / cutlass::sizeof_bits<ElemCD>::value,
    cutlass::epilogue::collective::EpilogueScheduleAuto
  >::CollectiveOp;

using CollectiveMainloop = typename cutlass::gemm::collective::CollectiveBuilder<
    cutlass::arch::Sm100, cutlass::arch::OpClassTensorOp,
    ElemA, cutlass::layout::RowMajor, 128 / cutlass::sizeof_bits<ElemA>::value,
    ElemB, cutlass::layout::ColumnMajor, 128 / cutlass::sizeof_bits<ElemB>::value,
    Acc,
    TileShape, ClusterShape,
    cutlass::gemm::collective::StageCountAutoCarveout<static_cast<int>(sizeof(typename CollectiveEpilogue::SharedStorage))>,
    cutlass::gemm::collective::KernelScheduleAuto
  >::CollectiveOp;

using GemmKernel = cutlass::gemm::kernel::GemmUniversal<
    cute::Shape<int,int,int,int>,
    CollectiveMainloop,
    CollectiveEpilogue
>;
using Gemm = cutlass::gemm::device::GemmUniversalAdapter<GemmKernel>;

// Force the device kernel symbol into the cubin without needing a host main.
auto* _anchor = &cutlass::device_kernel<GemmKernel>;


// ===== COMPILED SASS (sm_100a) =====

	.target	sm_100a

	.elftype	@"ET_EXEC"


//--------------------- .note.nv.tkinfo           --------------------------
	.section	.note.nv.tkinfo,"",@"SHT_NOTE"
	.sectionflags	@"SHF_NOTE_NV_TKINFO"
	.tkinfo
        /*0018*/ 	.word	0x00000002
        /*0030*/ 	.string	""
        /*0030*/ 	.string	"ptxas"
        /*0030*/ 	.string	"Cuda compilation tools, release 13.0, V13.0.88"
        /*0030*/ 	.string	"Build cuda_13.0.r13.0/compiler.36424714_0"
        /*0030*/ 	.string	"-arch sm_100a -m 64 "



//--------------------- .note.nv.cuinfo           --------------------------
	.section	.note.nv.cuinfo,"",@"SHT_NOTE"
	.sectionflags	@"SHF_NOTE_NV_CUINFO"
        /*0018*/ 	.short	0x0002
        /*001a*/ 	.short	0x0064
        /*001c*/ 	.short	0x0082
	.zero		2


//--------------------- .nv.info                  --------------------------
	.section	.nv.info,"",@"SHT_CUDA_INFO"
	.align	4


	//----- nvinfo : EIATTR_REGCOUNT
	.align		4
        /*0000*/ 	.byte	0x04, 0x2f
        /*0002*/ 	.short	(.L_19 - .L_18)
	.align		4
.L_18:
        /*0004*/ 	.word	index@(_ZN7cutlass13device_kernelINS_4gemm6kernel13GemmUniversalIN4cute5tupleIJiiiiEEENS1_10collective13CollectiveMmaINS1_35MainloopSm100TmaUmmaWarpSpecializedILi4ELi2ELi4ENS5_IJNS4_1CILi4EEESB_NSA_ILi1EEEEEEEENS5_IJNSA_ILi256EEENSA_ILi128EEESG_EEENS_6half_tENS5_IJlSC_lEEESI_SJ_NS4_8TiledMMAINS4_8MMA_AtomIJNS4_26SM100_MMA_F16BF16_2x1SM_SSISI_SI_fLi256ELi128ELNS4_4UMMA5MajorE0ELSO_0ELNSN_7ScaleInE0ELSP_0EEEEEENS4_6LayoutINS5_IJSC_SC_SC_EEENS5_IJNSA_ILi0EEESU_SU_EEEEENS5_IJNS4_10UnderscoreESX_SX_EEEEENS4_28SM100_TMA_2SM_LOAD_MULTICASTENS4_14ComposedLayoutINS4_7SwizzleILi3ELi4ELi3EEENS4_18smem_ptr_flag_bitsILi16EEENSS_INS5_IJNSA_ILi8EEENSA_ILi64EEEEEENS5_IJS17_SC_EEEEEEEvNS4_8identityES10_S1B_vS1C_EENS_8epilogue10collective18CollectiveEpilogueINS1E_23Sm100TmaWarpSpecializedILi4ELi2ELi32ELb1ELb0EEEJNS5_IJSG_SG_SG_EEENS5_IJNSS_ISG_SC_EENSS_INSA_ILi32EEESC_EEEEESI_SJ_SI_SJ_NS1E_6fusion15FusionCallbacksIS1I_NS1O_17LinearCombinationISI_fSI_fLNS_15FloatRoundStyleE2EEES1J_S1N_JEEENS4_5SM1004TMEM4LOAD26SM100_TMEM_LOAD_32dp32b32xENS4_13SM90_TMA_LOADENS11_INS12_ILi2ELi4ELi3EEES15_NSS_INS5_IJS16_S1L_EEENS5_IJS1L_SC_EEEEEEENS4_39AutoVectorizingCopyWithAssumedAlignmentILi128EEENS4_14SM90_TMA_STOREES23_S25_S25_EEEvvEEEEvNT_6ParamsE)
        /*0008*/ 	.word	0x00000077


	//----- nvinfo : EIATTR_FRAME_SIZE
	.align		4
.L_19:
        /*000c*/ 	.byte	0x04, 0x11
        /*000e*/ 	.short	(.L_21 - .L_20)
	.align		4
.L_20:
        /*0010*/ 	.word	index@($__internal_2_$__cuda_sm10x_tcgen05_guardrail_trap_unallocated_columns_being_dealloced)
        /*0014*/ 	.word	0x00000000


	//----- nvinfo : EIATTR_FRAME_SIZE
	.align		4
.L_21:
        /*0018*/ 	.byte	0x04, 0x11
        /*001a*/ 	.short	(.L_23 - .L_22)
	.align		4
.L_22:
        /*001c*/ 	.word	index@($__internal_1_$__cuda_sm10x_tcgen05_guardrail_trap_phase_invalid_during_alloc)
        /*0020*/ 	.word	0x00000000


	//----- nvinfo : EIATTR_FRAME_SIZE
	.align		4
.L_23:
        /*0024*/ 	.byte	0x04, 0x11
        /*0026*/ 	.short	(.L_25 - .L_24)
	.align		4
.L_24:
        /*0028*/ 	.word	index@($__internal_0_$__cuda_sm10x_tcgen05_guardrail_trap_col_being_dealloced_not_returned_by_alloc)
        /*002c*/ 	.word	0x00000000


	//----- nvinfo : EIATTR_FRAME_SIZE
	.align		4
.L_25:
        /*0030*/ 	.byte	0x04, 0x11
        /*0032*/ 	.short	(.L_27 - .L_26)
	.align		4
.L_26:
        /*0034*/ 	.word	index@(_ZN7cutlass13device_kernelINS_4gemm6kernel13GemmUniversalIN4cute5tupleIJiiiiEEENS1_10collective13CollectiveMmaINS1_35MainloopSm100TmaUmmaWarpSpecializedILi4ELi2ELi4ENS5_IJNS4_1CILi4EEESB_NSA_ILi1EEEEEEEENS5_IJNSA_ILi256EEENSA_ILi128EEESG_EEENS_6half_tENS5_IJlSC_lEEESI_SJ_NS4_8TiledMMAINS4_8MMA_AtomIJNS4_26SM100_MMA_F16BF16_2x1SM_SSISI_SI_fLi256ELi128ELNS4_4UMMA5MajorE0ELSO_0ELNSN_7ScaleInE0ELSP_0EEEEEENS4_6LayoutINS5_IJSC_SC_SC_EEENS5_IJNSA_ILi0EEESU_SU_EEEEENS5_IJNS4_10UnderscoreESX_SX_EEEEENS4_28SM100_TMA_2SM_LOAD_MULTICASTENS4_14ComposedLayoutINS4_7SwizzleILi3ELi4ELi3EEENS4_18smem_ptr_flag_bitsILi16EEENSS_INS5_IJNSA_ILi8EEENSA_ILi64EEEEEENS5_IJS17_SC_EEEEEEEvNS4_8identityES10_S1B_vS1C_EENS_8epilogue10collective18CollectiveEpilogueINS1E_23Sm100TmaWarpSpecializedILi4ELi2ELi32ELb1ELb0EEEJNS5_IJSG_SG_SG_EEENS5_IJNSS_ISG_SC_EENSS_INSA_ILi32EEESC_EEEEESI_SJ_SI_SJ_NS1E_6fusion15FusionCallbacksIS1I_NS1O_17LinearCombinationISI_fSI_fLNS_15FloatRoundStyleE2EEES1J_S1N_JEEENS4_5SM1004TMEM4LOAD26SM100_TMEM_LOAD_32dp32b32xENS4_13SM90_TMA_LOADENS11_INS12_ILi2ELi4ELi3EEES15_NSS_INS5_IJS16_S1L_EEENS5_IJS1L_SC_EEEEEEENS4_39AutoVectorizingCopyWithAssumedAlignmentILi128EEENS4_14SM90_TMA_STOREES23_S25_S25_EEEvvEEEEvNT_6ParamsE)
        /*0038*/ 	.word	0x00000000


	//----- nvinfo : EIATTR_MIN_STACK_SIZE
	.align		4
.L_27:
        /*003c*/ 	.byte	0x04, 0x12
        /*003e*/ 	.short	(.L_29 - .L_28)
	.align		4
.L_28:
        /*0040*/ 	.word	index@(_ZN7cutlass13device_kernelINS_4gemm6kernel13GemmUniversalIN4cute5tupleIJiiiiEEENS1_10collective13CollectiveMmaINS1_35MainloopSm100TmaUmmaWarpSpecializedILi4ELi2ELi4ENS5_IJNS4_1CILi4EEESB_NSA_ILi1EEEEEEEENS5_IJNSA_ILi256EEENSA_ILi128EEESG_EEENS_6half_tENS5_IJlSC_lEEESI_SJ_NS4_8TiledMMAINS4_8MMA_AtomIJNS4_26SM100_MMA_F16BF16_2x1SM_SSISI_SI_fLi256ELi128ELNS4_4UMMA5MajorE0ELSO_0ELNSN_7ScaleInE0ELSP_0EEEEEENS4_6LayoutINS5_IJSC_SC_SC_EEENS5_IJNSA_ILi0EEESU_SU_EEEEENS5_IJNS4_10UnderscoreESX_SX_EEEEENS4_28SM100_TMA_2SM_LOAD_MULTICASTENS4_14ComposedLayoutINS4_7SwizzleILi3ELi4ELi3EEENS4_18smem_ptr_flag_bitsILi16EEENSS_INS5_IJNSA_ILi8EEENSA_ILi64EEEEEENS5_IJS17_SC_EEEEEEEvNS4_8identityES10_S1B_vS1C_EENS_8epilogue10collective18CollectiveEpilogueINS1E_23Sm100TmaWarpSpecializedILi4ELi2ELi32ELb1ELb0EEEJNS5_IJSG_SG_SG_EEENS5_IJNSS_ISG_SC_EENSS_INSA_ILi32EEESC_EEEEESI_SJ_SI_SJ_NS1E_6fusion15FusionCallbacksIS1I_NS1O_17LinearCombinationISI_fSI_fLNS_15FloatRoundStyleE2EEES1J_S1N_JEEENS4_5SM1004TMEM4LOAD26SM100_TMEM_LOAD_32dp32b32xENS4_13SM90_TMA_LOADENS11_INS12_ILi2ELi4ELi3EEES15_NSS_INS5_IJS16_S1L_EEENS5_IJS1L_SC_EEEEEEENS4_39AutoVectorizingCopyWithAssumedAlignmentILi128EEENS4_14SM90_TMA_STOREES23_S25_S25_EEEvvEEEEvNT_6ParamsE)
        /*0044*/ 	.word	0x00000000
.L_29:


//--------------------- .nv.compat                --------------------------
	.section	.nv.compat,"",@"SHT_CUDA_COMPAT_INFO"
	.align	4
        /*0000*/ 	.byte	0x02, 0x09, 0x01, 0x00, 0x02, 0x02, 0x02, 0x00, 0x02, 0x05, 0x05, 0x00, 0x03, 0x07, 0x01, 0x01
        /*0010*/ 	.byte	0x02, 0x03, 0x01, 0x00, 0x02, 0x06, 0x01, 0x00, 0x04, 0x0b, 0x08, 0x00, 0x09, 0x00, 0x00, 0x00
        /*0020*/ 	.byte	0x00, 0x00, 0x00, 0x00


//--------------------- .nv.info._ZN7cutlass13device_kernelINS_4gemm6kernel13GemmUniversalIN4cute5tupleIJiiiiEEENS1_10collective13CollectiveMmaINS1_35MainloopSm100TmaUmmaWarpSpecializedILi4ELi2ELi4ENS5_IJNS4_1CILi4EEESB_NSA_ILi1EEEEEEEENS5_IJNSA_ILi256EEENSA_ILi128EEESG_EEENS_6half_tENS5_IJlSC_lEEESI_SJ_NS4_8TiledMMAINS4_8MMA_AtomIJNS4_26SM100_MMA_F16BF16_2x1SM_SSISI_SI_fLi256ELi128ELNS4_4UMMA5MajorE0ELSO_0ELNSN_7ScaleInE0ELSP_0EEEEEENS4_6LayoutINS5_IJSC_SC_SC_EEENS5_IJNSA_ILi0EEESU_SU_EEEEENS5_IJNS4_10UnderscoreESX_SX_EEEEENS4_28SM100_TMA_2SM_LOAD_MULTICASTENS4_14ComposedLayoutINS4_7SwizzleILi3ELi4ELi3EEENS4_18smem_ptr_flag_bitsILi16EEENSS_INS5_IJNSA_ILi8EEENSA_ILi64EEEEEENS5_IJS17_SC_EEEEEEEvNS4_8identityES10_S1B_vS1C_EENS_8epilogue10collective18CollectiveEpilogueINS1E_23Sm100TmaWarpSpecializedILi4ELi2ELi32ELb1ELb0EEEJNS5_IJSG_SG_SG_EEENS5_IJNSS_ISG_SC_EENSS_INSA_ILi32EEESC_EEEEESI_SJ_SI_SJ_NS1E_6fusion15FusionCallbacksIS1I_NS1O_17LinearCombinationISI_fSI_fLNS_15FloatRoundStyleE2EEES1J_S1N_JEEENS4_5SM1004TMEM4LOAD26SM100_TMEM_LOAD_32dp32b32xENS4_13SM90_TMA_LOADENS11_INS12_ILi2ELi4ELi3EEES15_NSS_INS5_IJS16_S1L_EEENS5_IJS1L_SC_EEEEEEENS4_39AutoVectorizingCopyWithAssumedAlignmentILi128EEENS4_14SM90_TMA_STOREES23_S25_S25_EEEvvEEEEvNT_6ParamsE --------------------------
	.section	.nv.info._ZN7cutlass13device_kernelINS_4gemm6kernel13GemmUniversalIN4cute5tupleIJiiiiEEENS1_10collective13CollectiveMmaINS1_35MainloopSm100TmaUmmaWarpSpecializedILi4ELi2ELi4ENS5_IJNS4_1CILi4EEESB_NSA_ILi1EEEEEEEENS5_IJNSA_ILi256EEENSA_ILi128EEESG_EEENS_6half_tENS5_IJlSC_lEEESI_SJ_NS4_8TiledMMAINS4_8MMA_AtomIJNS4_26SM100_MMA_F16BF16_2x1SM_SSISI_SI_fLi256ELi128ELNS4_4UMMA5MajorE0ELSO_0ELNSN_7ScaleInE0ELSP_0EEEEEENS4_6LayoutINS5_IJSC_SC_SC_EEENS5_IJNSA_ILi0EEESU_SU_EEEEENS5_IJNS4_10UnderscoreESX_SX_EEEEENS4_28SM100_TMA_2SM_LOAD_MULTICASTENS4_14ComposedLayoutINS4_7SwizzleILi3ELi4ELi3EEENS4_18smem_ptr_flag_bitsILi16EEENSS_INS5_IJNSA_ILi8EEENSA_ILi64EEEEEENS5_IJS17_SC_EEEEEEEvNS4_8identityES10_S1B_vS1C_EENS_8epilogue10collective18CollectiveEpilogueINS1E_23Sm100TmaWarpSpecializedILi4ELi2ELi32ELb1ELb0EEEJNS5_IJSG_SG_SG_EEENS5_IJNSS_ISG_SC_EENSS_INSA_ILi32EEESC_EEEEESI_SJ_SI_SJ_NS1E_6fusion15FusionCallbacksIS1I_NS1O_17LinearCombinationISI_fSI_fLNS_15FloatRoundStyleE2EEES1J_S1N_JEEENS4_5SM1004TMEM4LOAD26SM100_TMEM_LOAD_32dp32b32xENS4_13SM90_TMA_LOADENS11_INS12_ILi2ELi4ELi3EEES15_NSS_INS5_IJS16_S1L_EEENS5_IJS1L_SC_EEEEEEENS4_39AutoVectorizingCopyWithAssumedAlignmentILi128EEENS4_14SM90_TMA_STOREES23_S25_S25_EEEvvEEEEvNT_6ParamsE,"",@"SHT_CUDA_INFO"
	.sectionflags	@""
	.align	4


	//----- nvinfo : EIATTR_CUDA_API_VERSION
	.align		4
        /*0000*/ 	.byte	0x04, 0x37
        /*0002*/ 	.short	(.L_31 - .L_30)
.L_30:
        /*0004*/ 	.word	0x00000082


	//----- nvinfo : EIATTR_KPARAM_INFO
	.align		4
.L_31:
        /*0008*/ 	.byte	0x04, 0x17
        /*000a*/ 	.short	(.L_33 - .L_32)
.L_32:
        /*000c*/ 	.word	0x00000000
        /*0010*/ 	.short	0x0000
        /*0012*/ 	.short	0x0000
        /*0014*/ 	.byte	0x00, 0xf0, 0x01, 0x20


	//----- nvinfo : EIATTR_AT_ENTRY_FRAGMENTS
	.align		4
.L_33:
        /*0018*/ 	.byte	0x04, 0x4f
        /*001a*/ 	.short	(.L_35 - .L_34)


	//   ....[0]....
.L_34:
        /*001c*/ 	.word	0x00000007


	//----- nvinfo : EIATTR_RESERVED_SMEM_USED
	.align		4
.L_35:
        /*0020*/ 	.byte	0x01, 0x41
	.zero		2


	//----- nvinfo : EIATTR_SPARSE_MMA_MASK
	.align		4
        /*0024*/ 	.byte	0x03, 0x50
        /*0026*/ 	.short	0x0000


	//----- nvinfo : EIATTR_TCGEN05_2CTA_USED
	.align		4
        /*0028*/ 	.byte	0x01, 0x52
	.zero		2


	//----- nvinfo : EIATTR_MAXREG_COUNT
	.align		4
        /*002c*/ 	.byte	0x03, 0x1b
        /*002e*/ 	.short	0x00ff


	//----- nvinfo : EIATTR_NUM_BARRIERS
	.align		4
        /*0030*/ 	.byte	0x02, 0x4c
        /*0032*/ 	.byte	0x07
	.zero		1


	//----- nvinfo : EIATTR_EXTERNS
	.align		4
        /*0034*/ 	.byte	0x04, 0x0f
        /*0036*/ 	.short	(.L_37 - .L_36)


	//   ....[0]....
	.align		4
.L_36:
        /*0038*/ 	.word	index@(__assertfail)


	//----- nvinfo : EIATTR_MERCURY_ISA_VERSION
	.align		4
.L_37:
        /*003c*/ 	.byte	0x03, 0x5f
        /*003e*/ 	.short	0x0101


	//----- nvinfo : EIATTR_INT_WARP_WIDE_INSTR_OFFSETS
	.align		4
        /*0040*/ 	.byte	0x04, 0x31
        /*0042*/ 	.short	(.L_39 - .L_38)


	//   ....[0]....
.L_38:
        /*0044*/ 	.word	0x00000d60


	//   ....[1]....
        /*0048*/ 	.word	0x00000e00


	//   ....[2]....
        /*004c*/ 	.word	0x000049c0


	//   ....[3]....
        /*0050*/ 	.word	0x000049e0


	//   ....[4]....
        /*0054*/ 	.word	0x00004a10


	//   ....[5]....
        /*0058*/ 	.word	0x00005550


	//   ....[6]....
        /*005c*/ 	.word	0x000055c0


	//   ....[7]....
        /*0060*/ 	.word	0x000056a0


	//   ....[8]....
        /*0064*/ 	.word	0x00005720


	//   ....[9]....
        /*0068*/ 	.word	0x00005820


	//   ....[10]....
        /*006c*/ 	.word	0x000058a0


	//   ....[11]....
        /*0070*/ 	.word	0x00005990


	//   ....[12]....
        /*0074*/ 	.word	0x00005a40


	//----- nvinfo : EIATTR_COOP_GROUP_MASK_REGIDS
	.align		4
.L_39:
        /*0078*/ 	.byte	0x04, 0x29
        /*007a*/ 	.short	(.L_41 - .L_40)


	//   ....[0]....
.L_40:
        /*007c*/ 	.word	0xffffffff


	//   ....[1]....
        /*0080*/ 	.word	0xffffffff


	//   ....[2]....
        /*0084*/ 	.word	0xffffffff


	//   ....[3]....
        /*0088*/ 	.word	0xffffffff


	//   ....[4]....
        /*008c*/ 	.word	0xffffffff


	//   ....[5]....
        /*0090*/ 	.word	0xffffffff


	//   ....[6]....
        /*0094*/ 	.word	0xffffffff


	//   ....[7]....
        /*0098*/ 	.word	0xffffffff


	//   ....[8]....
        /*009c*/ 	.word	0xffffffff


	//   ....[9]....
        /*00a0*/ 	.word	0xffffffff


	//   ....[10]....
        /*00a4*/ 	.word	0xffffffff


	//   ....[11]....
        /*00a8*/ 	.word	0xffffffff


	//   ....[12]....
        /*00ac*/ 	.word	0xffffffff


	//   ....[13]....
        /*00b0*/ 	.word	0xffffffff


	//----- nvinfo : EIATTR_COOP_GROUP_INSTR_OFFSETS
	.align		4
.L_41:
        /*00b4*/ 	.byte	0x04, 0x28
        /*00b6*/ 	.short	(.L_43 - .L_42)


	//   ....[0]....
.L_42:
        /*00b8*/ 	.word	0x000000b0


	//   ....[1]....
        /*00bc*/ 	.word	0x00000510


	//   ....[2]....
        /*00c0*/ 	.word	0x000006d0


	//   ....[3]....
        /*00c4*/ 	.word	0x00000860


	//   ....[4]....
        /*00c8*/ 	.word	0x00000950


	//   ....[5]....
        /*00cc*/ 	.word	0x00000ab0


	//   ....[6]....
        /*00d0*/ 	.word	0x00000c40


	//   ....[7]....
        /*00d4*/ 	.word	0x00000e80


	//   ....[8]....
        /*00d8*/ 	.word	0x00002730


	//   ....[9]....
        /*00dc*/ 	.word	0x000035e0


	//   ....[10]....
        /*00e0*/ 	.word	0x00003ab0


	//   ....[11]....
        /*00e4*/ 	.word	0x00003ae0


	//   ....[12]....
        /*00e8*/ 	.word	0x000048c0


	//   ....[13]....
        /*00ec*/ 	.word	0x00004ad0


	//----- nvinfo : EIATTR_VRC_CTA_INIT_COUNT
	.align		4
.L_43:
        /*00f0*/ 	.byte	0x02, 0x4a
        /*00f2*/ 	.byte	0x80
	.zero		1


	//----- nvinfo : EIATTR_SYSCALL_OFFSETS
	.align		4
        /*00f4*/ 	.byte	0x04, 0x46
        /*00f6*/ 	.short	(.L_45 - .L_44)


	//   ....[0]....
.L_44:
        /*00f8*/ 	.word	0x00006690


	//   ....[1]....
        /*00fc*/ 	.word	0x00006780


	//   ....[2]....
        /*0100*/ 	.word	0x00006ee0


	//   ....[3]....
        /*0104*/ 	.word	0x00007b60


	//   ....[4]....
        /*0108*/ 	.word	0x000087c0


	//   ....[5]....
        /*010c*/ 	.word	0x00009420


	//----- nvinfo : EIATTR_MBARRIER_INSTR_OFFSETS
	.align		4
.L_45:
        /*0110*/ 	.byte	0x04, 0x39
        /*0112*/ 	.short	(.L_47 - .L_46)


	//   ....[0]....
.L_46:
        /*0114*/ 	.word	0x00000640
        /*0118*/ 	.word	0x000000ff
        /*011c*/ 	.word	0x00000000
        /*0120*/ 	.short	0x0100
        /*0122*/ 	.byte	0x04
	.zero		1


	//   ....[1]....
        /*0124*/ 	.word	0x00000650
        /*0128*/ 	.word	0x000000ff
        /*012c*/ 	.word	0x00000020
        /*0130*/ 	.short	0x0100
        /*0132*/ 	.byte	0x04
	.zero		1


	//   ....[2]....
        /*0134*/ 	.word	0x00000660
        /*0138*/ 	.word	0x000000ff
        /*013c*/ 	.word	0x00000008
        /*0140*/ 	.short	0x0100
        /*0142*/ 	.byte	0x04
	.zero		1


	//   ....[3]....
        /*0144*/ 	.word	0x00000670
        /*0148*/ 	.word	0x000000ff
        /*014c*/ 	.word	0x00000028
        /*0150*/ 	.short	0x0100
        /*0152*/ 	.byte	0x04
	.zero		1


	//   ....[4]....
        /*0154*/ 	.word	0x00000680
        /*0158*/ 	.word	0x000000ff
        /*015c*/ 	.word	0x00000010
        /*0160*/ 	.short	0x0100
        /*0162*/ 	.byte	0x04
	.zero		1


	//   ....[5]....
        /*0164*/ 	.word	0x00000690
        /*0168*/ 	.word	0x000000ff
        /*016c*/ 	.word	0x00000030
        /*0170*/ 	.short	0x0100
        /*0172*/ 	.byte	0x04
	.zero		1


	//   ....[6]....
        /*0174*/ 	.word	0x000006a0
        /*0178*/ 	.word	0x000000ff
        /*017c*/ 	.word	0x00000018
        /*0180*/ 	.short	0x0100
        /*0182*/ 	.byte	0x04
	.zero		1


	//   ....[7]....
        /*0184*/ 	.word	0x000006b0
        /*0188*/ 	.word	0x000000ff
        /*018c*/ 	.word	0x00000038
        /*0190*/ 	.short	0x0100
        /*0192*/ 	.byte	0x04
	.zero		1


	//   ....[8]....
        /*0194*/ 	.word	0x000007d0
        /*0198*/ 	.word	0x000000ff
        /*019c*/ 	.word	0x00000040
        /*01a0*/ 	.short	0x0100
        /*01a2*/ 	.byte	0x04
	.zero		1


	//   ....[9]....
        /*01a4*/ 	.word	0x000007e0
        /*01a8*/ 	.word	0x000000ff
        /*01ac*/ 	.word	0x00000060
        /*01b0*/ 	.short	0x0100
        /*01b2*/ 	.byte	0x04
	.zero		1


	//   ....[10]....
        /*01b4*/ 	.word	0x000007f0
        /*01b8*/ 	.word	0x000000ff
        /*01bc*/ 	.word	0x00000048
        /*01c0*/ 	.short	0x0100
        /*01c2*/ 	.byte	0x04
	.zero		1


	//   ....[11]....
        /*01c4*/ 	.word	0x00000800
        /*01c8*/ 	.word	0x000000ff
        /*01cc*/ 	.word	0x00000068
        /*01d0*/ 	.short	0x0100
        /*01d2*/ 	.byte	0x04
	.zero		1


	//   ....[12]....
        /*01d4*/ 	.word	0x00000810
        /*01d8*/ 	.word	0x000000ff
        /*01dc*/ 	.word	0x00000050
        /*01e0*/ 	.short	0x0100
        /*01e2*/ 	.byte	0x04
	.zero		1


	//   ....[13]....
        /*01e4*/ 	.word	0x00000820
        /*01e8*/ 	.word	0x000000ff
        /*01ec*/ 	.word	0x00000070
        /*01f0*/ 	.short	0x0100
        /*01f2*/ 	.byte	0x04
	.zero		1


	//   ....[14]....
        /*01f4*/ 	.word	0x00000830
        /*01f8*/ 	.word	0x000000ff
        /*01fc*/ 	.word	0x00000058
        /*0200*/ 	.short	0x0100
        /*0202*/ 	.byte	0x04
	.zero		1


	//   ....[15]....
        /*0204*/ 	.word	0x00000840
        /*0208*/ 	.word	0x000000ff
        /*020c*/ 	.word	0x00000078
        /*0210*/ 	.short	0x0100
        /*0212*/ 	.byte	0x04
	.zero		1


	//   ....[16]....
        /*0214*/ 	.word	0x00000920
        /*0218*/ 	.word	0x000000ff
        /*021c*/ 	.word	0x00000080
        /*0220*/ 	.short	0x0100
        /*0222*/ 	.byte	0x06
	.zero		1


	//   ....[17]....
        /*0224*/ 	.word	0x00000930
        /*0228*/ 	.word	0x000000ff
        /*022c*/ 	.word	0x00000088
        /*0230*/ 	.short	0x0100
        /*0232*/ 	.byte	0x06
	.zero		1


	//   ....[18]....
        /*0234*/ 	.word	0x00000a60
        /*0238*/ 	.word	0x000000ff
        /*023c*/ 	.word	0x00000090
        /*0240*/ 	.short	0x0100
        /*0242*/ 	.byte	0x06
	.zero		1


	//   ....[19]....
        /*0244*/ 	.word	0x00000a70
        /*0248*/ 	.word	0x000000ff
        /*024c*/ 	.word	0x000000a0
        /*0250*/ 	.short	0x0100
        /*0252*/ 	.byte	0x06
	.zero		1


	//   ....[20]....
        /*0254*/ 	.word	0x00000a80
        /*0258*/ 	.word	0x000000ff
        /*025c*/ 	.word	0x00000098
        /*0260*/ 	.short	0x0100
        /*0262*/ 	.byte	0x06
	.zero		1


	//   ....[21]....
        /*0264*/ 	.word	0x00000a90
        /*0268*/ 	.word	0x000000ff
        /*026c*/ 	.word	0x000000a8
        /*0270*/ 	.short	0x0100
        /*0272*/ 	.byte	0x06
	.zero		1


	//   ....[22]....
        /*0274*/ 	.word	0x00000bb0
        /*0278*/ 	.word	0x000000ff
        /*027c*/ 	.word	0x000000b0
        /*0280*/ 	.short	0x0100
        /*0282*/ 	.byte	0x04
	.zero		1


	//   ....[23]....
        /*0284*/ 	.word	0x00000bc0
        /*0288*/ 	.word	0x000000ff
        /*028c*/ 	.word	0x000000d0
        /*0290*/ 	.short	0x0100
        /*0292*/ 	.byte	0x04
	.zero		1


	//   ....[24]....
        /*0294*/ 	.word	0x00000bd0
        /*0298*/ 	.word	0x000000ff
        /*029c*/ 	.word	0x000000b8
        /*02a0*/ 	.short	0x0100
        /*02a2*/ 	.byte	0x04
	.zero		1


	//   ....[25]....
        /*02a4*/ 	.word	0x00000be0
        /*02a8*/ 	.word	0x000000ff
        /*02ac*/ 	.word	0x000000d8
        /*02b0*/ 	.short	0x0100
        /*02b2*/ 	.byte	0x04
	.zero		1


	//   ....[26]....
        /*02b4*/ 	.word	0x00000bf0
        /*02b8*/ 	.word	0x000000ff
        /*02bc*/ 	.word	0x000000c0
        /*02c0*/ 	.short	0x0100
        /*02c2*/ 	.byte	0x04
	.zero		1


	//   ....[27]....
        /*02c4*/ 	.word	0x00000c00
        /*02c8*/ 	.word	0x000000ff
        /*02cc*/ 	.word	0x000000e0
        /*02d0*/ 	.short	0x0100
        /*02d2*/ 	.byte	0x04
	.zero		1


	//   ....[28]....
        /*02d4*/ 	.word	0x00000c10
        /*02d8*/ 	.word	0x000000ff
        /*02dc*/ 	.word	0x000000c8
        /*02e0*/ 	.short	0x0100
        /*02e2*/ 	.byte	0x04
	.zero		1


	//   ....[29]....
        /*02e4*/ 	.word	0x00000c20
        /*02e8*/ 	.word	0x000000ff
        /*02ec*/ 	.word	0x000000e8
        /*02f0*/ 	.short	0x0100
        /*02f2*/ 	.byte	0x04
	.zero		1


	//   ....[30]....
        /*02f4*/ 	.word	0x00000d10
        /*02f8*/ 	.word	0x000000ff
        /*02fc*/ 	.word	0x000000f0
        /*0300*/ 	.short	0x0100
        /*0302*/ 	.byte	0x04
	.zero		1


	//   ....[31]....
        /*0304*/ 	.word	0x00000d20
        /*0308*/ 	.word	0x000000ff
        /*030c*/ 	.word	0x00000100
        /*0310*/ 	.short	0x0100
        /*0312*/ 	.byte	0x04
	.zero		1


	//   ....[32]....
        /*0314*/ 	.word	0x00000d30
        /*0318*/ 	.word	0x000000ff
        /*031c*/ 	.word	0x000000f8
        /*0320*/ 	.short	0x0100
        /*0322*/ 	.byte	0x04
	.zero		1


	//   ....[33]....
        /*0324*/ 	.word	0x00000d40
        /*0328*/ 	.word	0x000000ff
        /*032c*/ 	.word	0x00000108
        /*0330*/ 	.short	0x0100
        /*0332*/ 	.byte	0x04
	.zero		1


	//   ....[34]....
        /*0334*/ 	.word	0x00000e40
        /*0338*/ 	.word	0x000000ff
        /*033c*/ 	.word	0x00000110
        /*0340*/ 	.short	0x0100
        /*0342*/ 	.byte	0x06
	.zero		1


	//   ....[35]....
        /*0344*/ 	.word	0x00001cd0
        /*0348*/ 	.word	0x00000003
        /*034c*/ 	.word	0x00000100
        /*0350*/ 	.short	0x010a
        /*0352*/ 	.byte	0xff
	.zero		1


	//   ....[36]....
        /*0354*/ 	.word	0x00001d00
        /*0358*/ 	.word	0x00000003
        /*035c*/ 	.word	0x000000f0
        /*0360*/ 	.short	0x0101
        /*0362*/ 	.byte	0xff
	.zero		1


	//   ....[37]....
        /*0364*/ 	.word	0x00001dc0
        /*0368*/ 	.word	0x000000ff
        /*036c*/ 	.word	0x00000020
        /*0370*/ 	.short	0x010a
        /*0372*/ 	.byte	0x04
	.zero		1


	//   ....[38]....
        /*0374*/ 	.word	0x00001e90
        /*0378*/ 	.word	0x000000ff
        /*037c*/ 	.word	0x00000020
        /*0380*/ 	.short	0x010a
        /*0382*/ 	.byte	0x05
	.zero		1


	//   ....[39]....
        /*0384*/ 	.word	0x00001ff0
        /*0388*/ 	.word	0x000000ff
        /*038c*/ 	.word	0x00000020
        /*0390*/ 	.short	0x010a
        /*0392*/ 	.byte	0x04
	.zero		1


	//   ....[40]....
        /*0394*/ 	.word	0x000022a0
        /*0398*/ 	.word	0x000000ff
        /*039c*/ 	.word	0x00000088
        /*03a0*/ 	.short	0x0101
        /*03a2*/ 	.byte	0x15
	.zero		1


	//   ....[41]....
        /*03a4*/ 	.word	0x000022c0
        /*03a8*/ 	.word	0x000000ff
        /*03ac*/ 	.word	0x00000020
        /*03b0*/ 	.short	0x010a
        /*03b2*/ 	.byte	0x04
	.zero		1


	//   ....[42]....
        /*03b4*/ 	.word	0x00002340
        /*03b8*/ 	.word	0x000000ff
        /*03bc*/ 	.word	0x00000020
        /*03c0*/ 	.short	0x010a
        /*03c2*/ 	.byte	0x06
	.zero		1


	//   ....[43]....
        /*03c4*/ 	.word	0x00002480
        /*03c8*/ 	.word	0x000000ff
        /*03cc*/ 	.word	0x00000020
        /*03d0*/ 	.short	0x010a
        /*03d2*/ 	.byte	0x04
	.zero		1


	//   ....[44]....
        /*03d4*/ 	.word	0x00002760
        /*03d8*/ 	.word	0x00000003
        /*03dc*/ 	.word	0x00000090
        /*03e0*/ 	.short	0x010a
        /*03e2*/ 	.byte	0xff
	.zero		1


	//   ....[45]....
        /*03e4*/ 	.word	0x000028b0
        /*03e8*/ 	.word	0x00000000
        /*03ec*/ 	.word	0x00000000
        /*03f0*/ 	.short	0x0101
        /*03f2*/ 	.byte	0xff
	.zero		1


	//   ....[46]....
        /*03f4*/ 	.word	0x00002e60
        /*03f8*/ 	.word	0x000000ff
        /*03fc*/ 	.word	0x00000000
        /*0400*/ 	.short	0x010a
        /*0402*/ 	.byte	0x04
	.zero		1


	//   ....[47]....
        /*0404*/ 	.word	0x00002ef0
        /*0408*/ 	.word	0x000000ff
        /*040c*/ 	.word	0x00000000
        /*0410*/ 	.short	0x010a
        /*0412*/ 	.byte	0x05
	.zero		1


	//   ....[48]....
        /*0414*/ 	.word	0x00002f80
        /*0418*/ 	.word	0x000000ff
        /*041c*/ 	.word	0x00000000
        /*0420*/ 	.short	0x010a
        /*0422*/ 	.byte	0x05
	.zero		1


	//   ....[49]....
        /*0424*/ 	.word	0x00003020
        /*0428*/ 	.word	0x00000000
        /*042c*/ 	.word	0x00000000
        /*0430*/ 	.short	0x010a
        /*0432*/ 	.byte	0xff
	.zero		1


	//   ....[50]....
        /*0434*/ 	.word	0x00003140
        /*0438*/ 	.word	0x00000002
        /*043c*/ 	.word	0x000000f0
        /*0440*/ 	.short	0x010a
        /*0442*/ 	.byte	0xff
	.zero		1


	//   ....[51]....
        /*0444*/ 	.word	0x000031a0
        /*0448*/ 	.word	0x00000004
        /*044c*/ 	.word	0x00000000
        /*0450*/ 	.short	0x0101
        /*0452*/ 	.byte	0xff
	.zero		1


	//   ....[52]....
        /*0454*/ 	.word	0x000031c0
        /*0458*/ 	.word	0x000000ff
        /*045c*/ 	.word	0x000000a0
        /*0460*/ 	.short	0x010a
        /*0462*/ 	.byte	0x04
	.zero		1


	//   ....[53]....
        /*0464*/ 	.word	0x000032e0
        /*0468*/ 	.word	0x00000002
        /*046c*/ 	.word	0x00000090
        /*0470*/ 	.short	0x010a
        /*0472*/ 	.byte	0xff
	.zero		1


	//   ....[54]....
        /*0474*/ 	.word	0x000033f0
        /*0478*/ 	.word	0x00000002
        /*047c*/ 	.word	0x00000000
        /*0480*/ 	.short	0x0101
        /*0482*/ 	.byte	0xff
	.zero		1


	//   ....[55]....
        /*0484*/ 	.word	0x00003480
        /*0488*/ 	.word	0x000000ff
        /*048c*/ 	.word	0x000000a0
        /*0490*/ 	.short	0x0106
        /*0492*/ 	.byte	0x04
	.zero		1


	//   ....[56]....
        /*0494*/ 	.word	0x000034a0
        /*0498*/ 	.word	0x000000ff
        /*049c*/ 	.word	0x000000a0
        /*04a0*/ 	.short	0x010a
        /*04a2*/ 	.byte	0x04
	.zero		1


	//   ....[57]....
        /*04a4*/ 	.word	0x00003530
        /*04a8*/ 	.word	0x000000ff
        /*04ac*/ 	.word	0x000000a0
        /*04b0*/ 	.short	0x0106
        /*04b2*/ 	.byte	0x07
	.zero		1


	//   ....[58]....
        /*04b4*/ 	.word	0x00003570
        /*04b8*/ 	.word	0x00000000
        /*04bc*/ 	.word	0x000000a0
        /*04c0*/ 	.short	0x010a
        /*04c2*/ 	.byte	0xff
	.zero		1


	//   ....[59]....
        /*04c4*/ 	.word	0x000037b0
        /*04c8*/ 	.word	0x000000ff
        /*04cc*/ 	.word	0x00000008
        /*04d0*/ 	.short	0x010a
        /*04d2*/ 	.byte	0x05
	.zero		1


	//   ....[60]....
        /*04d4*/ 	.word	0x000037d0
        /*04d8*/ 	.word	0x000000ff
        /*04dc*/ 	.word	0x00000008
        /*04e0*/ 	.short	0x010a
        /*04e2*/ 	.byte	0x05
	.zero		1


	//   ....[61]....
        /*04e4*/ 	.word	0x00003960
        /*04e8*/ 	.word	0x000000ff
        /*04ec*/ 	.word	0x00000008
        /*04f0*/ 	.short	0x010a
        /*04f2*/ 	.byte	0x05
	.zero		1


	//   ....[62]....
        /*04f4*/ 	.word	0x00003980
        /*04f8*/ 	.word	0x000000ff
        /*04fc*/ 	.word	0x00000008
        /*0500*/ 	.short	0x010a
        /*0502*/ 	.byte	0x05
	.zero		1


	//   ....[63]....
        /*0504*/ 	.word	0x00003a40
        /*0508*/ 	.word	0x000000ff
        /*050c*/ 	.word	0x00000000
        /*0510*/ 	.short	0x0101
        /*0512*/ 	.byte	0x04
	.zero		1


	//   ....[64]....
        /*0514*/ 	.word	0x00003e00
        /*0518*/ 	.word	0x00000000
        /*051c*/ 	.word	0x00000090
        /*0520*/ 	.short	0x010a
        /*0522*/ 	.byte	0xff
	.zero		1


	//   ....[65]....
        /*0524*/ 	.word	0x00003ec0
        /*0528*/ 	.word	0x00000000
        /*052c*/ 	.word	0x00000000
        /*0530*/ 	.short	0x0101
        /*0532*/ 	.byte	0xff
	.zero		1


	//   ....[66]....
        /*0534*/ 	.word	0x00003f80
        /*0538*/ 	.word	0x000000ff
        /*053c*/ 	.word	0x00000000
        /*0540*/ 	.short	0x010a
        /*0542*/ 	.byte	0x04
	.zero		1


	//   ....[67]....
        /*0544*/ 	.word	0x00003f90
        /*0548*/ 	.word	0x000000ff
        /*054c*/ 	.word	0x000000d0
        /*0550*/ 	.short	0x010a
        /*0552*/ 	.byte	0x2e
	.zero		1


	//   ....[68]....
        /*0554*/ 	.word	0x00004040
        /*0558*/ 	.word	0x000000ff
        /*055c*/ 	.word	0x00000000
        /*0560*/ 	.short	0x010a
        /*0562*/ 	.byte	0x07
	.zero		1


	//   ....[69]....
        /*0564*/ 	.word	0x00004170
        /*0568*/ 	.word	0x000000ff
        /*056c*/ 	.word	0x00000000
        /*0570*/ 	.short	0x010a
        /*0572*/ 	.byte	0x04
	.zero		1


	//   ....[70]....
        /*0574*/ 	.word	0x000045b0
        /*0578*/ 	.word	0x000000ff
        /*057c*/ 	.word	0x00000000
        /*0580*/ 	.short	0x010a
        /*0582*/ 	.byte	0x04
	.zero		1


	//   ....[71]....
        /*0584*/ 	.word	0x00004640
        /*0588*/ 	.word	0x000000ff
        /*058c*/ 	.word	0x00000000
        /*0590*/ 	.short	0x010a
        /*0592*/ 	.byte	0x05
	.zero		1


	//   ....[72]....
        /*0594*/ 	.word	0x000046d0
        /*0598*/ 	.word	0x000000ff
        /*059c*/ 	.word	0x00000000
        /*05a0*/ 	.short	0x010a
        /*05a2*/ 	.byte	0x05
	.zero		1


	//   ....[73]....
        /*05a4*/ 	.word	0x00004770
        /*05a8*/ 	.word	0x00000000
        /*05ac*/ 	.word	0x00000000
        /*05b0*/ 	.short	0x010a
        /*05b2*/ 	.byte	0xff
	.zero		1


	//   ....[74]....
        /*05b4*/ 	.word	0x000047b0
        /*05b8*/ 	.word	0x00000000
        /*05bc*/ 	.word	0x00000000
        /*05c0*/ 	.short	0x010a
        /*05c2*/ 	.byte	0xff
	.zero		1


	//   ....[75]....
        /*05c4*/ 	.word	0x00004820
        /*05c8*/ 	.word	0x000000ff
        /*05cc*/ 	.word	0x00000000
        /*05d0*/ 	.short	0x0101
        /*05d2*/ 	.byte	0x04
	.zero		1


	//   ....[76]....
        /*05d4*/ 	.word	0x00004860
        /*05d8*/ 	.word	0x000000ff
        /*05dc*/ 	.word	0x00000110
        /*05e0*/ 	.short	0x010a
        /*05e2*/ 	.byte	0x29
	.zero		1


	//   ....[77]....
        /*05e4*/ 	.word	0x000048b0
        /*05e8*/ 	.word	0x000000ff
        /*05ec*/ 	.word	0x00000000
        /*05f0*/ 	.short	0x0101
        /*05f2*/ 	.byte	0x04
	.zero		1


	//   ....[78]....
        /*05f4*/ 	.word	0x00004d50
        /*05f8*/ 	.word	0x0000000c
        /*05fc*/ 	.word	0x00000090
        /*0600*/ 	.short	0x010a
        /*0602*/ 	.byte	0xff
	.zero		1


	//   ....[79]....
        /*0604*/ 	.word	0x00004ec0
        /*0608*/ 	.word	0x00000000
        /*060c*/ 	.word	0x00000000
        /*0610*/ 	.short	0x0101
        /*0612*/ 	.byte	0xff
	.zero		1


	//   ....[80]....
        /*0614*/ 	.word	0x00005350
        /*0618*/ 	.word	0x000000ff
        /*061c*/ 	.word	0x00000088
        /*0620*/ 	.short	0x010a
        /*0622*/ 	.byte	0x15
	.zero		1


	//   ....[81]....
        /*0624*/ 	.word	0x000054d0
        /*0628*/ 	.word	0x000000ff
        /*062c*/ 	.word	0x00000060
        /*0630*/ 	.short	0x010a
        /*0632*/ 	.byte	0x15
	.zero		1


	//   ....[82]....
        /*0634*/ 	.word	0x00005650
        /*0638*/ 	.word	0x000000ff
        /*063c*/ 	.word	0x00000040
        /*0640*/ 	.short	0x010b
        /*0642*/ 	.byte	0x15
	.zero		1


	//   ....[83]....
        /*0644*/ 	.word	0x00005660
        /*0648*/ 	.word	0x000000ff
        /*064c*/ 	.word	0x00000000
        /*0650*/ 	.short	0x0101
        /*0652*/ 	.byte	0x06
	.zero		1


	//   ....[84]....
        /*0654*/ 	.word	0x00005670
        /*0658*/ 	.word	0x000000ff
        /*065c*/ 	.word	0x00000068
        /*0660*/ 	.short	0x010a
        /*0662*/ 	.byte	0x15
	.zero		1


	//   ....[85]....
        /*0664*/ 	.word	0x000057d0
        /*0668*/ 	.word	0x000000ff
        /*066c*/ 	.word	0x00000048
        /*0670*/ 	.short	0x010b
        /*0672*/ 	.byte	0x15
	.zero		1


	//   ....[86]....
        /*0674*/ 	.word	0x000057e0
        /*0678*/ 	.word	0x000000ff
        /*067c*/ 	.word	0x00000000
        /*0680*/ 	.short	0x0101
        /*0682*/ 	.byte	0x06
	.zero		1


	//   ....[87]....
        /*0684*/ 	.word	0x000057f0
        /*0688*/ 	.word	0x000000ff
        /*068c*/ 	.word	0x00000070
        /*0690*/ 	.short	0x010a
        /*0692*/ 	.byte	0x15
	.zero		1


	//   ....[88]....
        /*0694*/ 	.word	0x00005940
        /*0698*/ 	.word	0x000000ff
        /*069c*/ 	.word	0x00000050
        /*06a0*/ 	.short	0x010b
        /*06a2*/ 	.byte	0x15
	.zero		1


	//   ....[89]....
        /*06a4*/ 	.word	0x00005950
        /*06a8*/ 	.word	0x000000ff
        /*06ac*/ 	.word	0x00000000
        /*06b0*/ 	.short	0x0101
        /*06b2*/ 	.byte	0x06
	.zero		1


	//   ....[90]....
        /*06b4*/ 	.word	0x00005960
        /*06b8*/ 	.word	0x000000ff
        /*06bc*/ 	.word	0x00000078
        /*06c0*/ 	.short	0x010a
        /*06c2*/ 	.byte	0x15
	.zero		1


	//   ....[91]....
        /*06c4*/ 	.word	0x00005b50
        /*06c8*/ 	.word	0x000000ff
        /*06cc*/ 	.word	0x00000058
        /*06d0*/ 	.short	0x010b
        /*06d2*/ 	.byte	0x15
	.zero		1


	//   ....[92]....
        /*06d4*/ 	.word	0x00005b60
        /*06d8*/ 	.word	0x000000ff
        /*06dc*/ 	.word	0x00000000
        /*06e0*/ 	.short	0x0101
        /*06e2*/ 	.byte	0x25
	.zero		1


	//   ....[93]....
        /*06e4*/ 	.word	0x00005b90
        /*06e8*/ 	.word	0x000000ff
        /*06ec*/ 	.word	0x00000060
        /*06f0*/ 	.short	0x010a
        /*06f2*/ 	.byte	0x15
	.zero		1


	//   ....[94]....
        /*06f4*/ 	.word	0x00005bb0
        /*06f8*/ 	.word	0x000000ff
        /*06fc*/ 	.word	0x00000068
        /*0700*/ 	.short	0x010a
        /*0702*/ 	.byte	0x15
	.zero		1


	//   ....[95]....
        /*0704*/ 	.word	0x00005bd0
        /*0708*/ 	.word	0x000000ff
        /*070c*/ 	.word	0x00000070
        /*0710*/ 	.short	0x010a
        /*0712*/ 	.byte	0x15
	.zero		1


	//   ....[96]....
        /*0714*/ 	.word	0x00005c10
        /*0718*/ 	.word	0x00000000
        /*071c*/ 	.word	0x00000078
        /*0720*/ 	.short	0x010a
        /*0722*/ 	.byte	0xff
	.zero		1


	//   ....[97]....
        /*0724*/ 	.word	0x00005f20
        /*0728*/ 	.word	0x00000003
        /*072c*/ 	.word	0x00000090
        /*0730*/ 	.short	0x010a
        /*0732*/ 	.byte	0xff
	.zero		1


	//   ....[98]....
        /*0734*/ 	.word	0x000060a0
        /*0738*/ 	.word	0x00000000
        /*073c*/ 	.word	0x00000000
        /*0740*/ 	.short	0x0101
        /*0742*/ 	.byte	0xff
	.zero		1


	//   ....[99]....
        /*0744*/ 	.word	0x00006bc0
        /*0748*/ 	.word	0x000000ff
        /*074c*/ 	.word	0x00000040
        /*0750*/ 	.short	0x010a
        /*0752*/ 	.byte	0x2c
	.zero		1


	//   ....[100]....
        /*0754*/ 	.word	0x00006be0
        /*0758*/ 	.word	0x00000064
        /*075c*/ 	.word	0x000000b0
        /*0760*/ 	.short	0x010a
        /*0762*/ 	.byte	0xff
	.zero		1


	//   ....[101]....
        /*0764*/ 	.word	0x00006cd0
        /*0768*/ 	.word	0x000000ff
        /*076c*/ 	.word	0x00000040
        /*0770*/ 	.short	0x010a
        /*0772*/ 	.byte	0x2c
	.zero		1


	//   ....[102]....
        /*0774*/ 	.word	0x00006dc0
        /*0778*/ 	.word	0x00000064
        /*077c*/ 	.word	0x000000b0
        /*0780*/ 	.short	0x010a
        /*0782*/ 	.byte	0xff
	.zero		1


	//   ....[103]....
        /*0784*/ 	.word	0x00007890
        /*0788*/ 	.word	0x00000000
        /*078c*/ 	.word	0x00000000
        /*0790*/ 	.short	0x0101
        /*0792*/ 	.byte	0xff
	.zero		1


	//   ....[104]....
        /*0794*/ 	.word	0x000078a0
        /*0798*/ 	.word	0x00000003
        /*079c*/ 	.word	0x00000040
        /*07a0*/ 	.short	0x010a
        /*07a2*/ 	.byte	0xff
	.zero		1


	//   ....[105]....
        /*07a4*/ 	.word	0x00007980
        /*07a8*/ 	.word	0x00000003
        /*07ac*/ 	.word	0x00000040
        /*07b0*/ 	.short	0x010a
        /*07b2*/ 	.byte	0xff
	.zero		1


	//   ....[106]....
        /*07b4*/ 	.word	0x000084f0
        /*07b8*/ 	.word	0x0000003d
        /*07bc*/ 	.word	0x00000000
        /*07c0*/ 	.short	0x0101
        /*07c2*/ 	.byte	0xff
	.zero		1


	//   ....[107]....
        /*07c4*/ 	.word	0x00008510
        /*07c8*/ 	.word	0x0000003e
        /*07cc*/ 	.word	0x00000040
        /*07d0*/ 	.short	0x010a
        /*07d2*/ 	.byte	0xff
	.zero		1


	//   ....[108]....
        /*07d4*/ 	.word	0x000085e0
        /*07d8*/ 	.word	0x0000003e
        /*07dc*/ 	.word	0x00000040
        /*07e0*/ 	.short	0x010a
        /*07e2*/ 	.byte	0xff
	.zero		1


	//   ....[109]....
        /*07e4*/ 	.word	0x00009150
        /*07e8*/ 	.word	0x0000003d
        /*07ec*/ 	.word	0x00000000
        /*07f0*/ 	.short	0x0101
        /*07f2*/ 	.byte	0xff
	.zero		1


	//   ....[110]....
        /*07f4*/ 	.word	0x00009170
        /*07f8*/ 	.word	0x0000003e
        /*07fc*/ 	.word	0x00000040
        /*0800*/ 	.short	0x010a
        /*0802*/ 	.byte	0xff
	.zero		1


	//   ....[111]....
        /*0804*/ 	.word	0x00009240
        /*0808*/ 	.word	0x0000003e
        /*080c*/ 	.word	0x00000040
        /*0810*/ 	.short	0x010a
        /*0812*/ 	.byte	0xff
	.zero		1


	//   ....[112]....
        /*0814*/ 	.word	0x00009510
        /*0818*/ 	.word	0x00000074
        /*081c*/ 	.word	0x00000000
        /*0820*/ 	.short	0x0101
        /*0822*/ 	.byte	0xff
	.zero		1


	//   ....[113]....
        /*0824*/ 	.word	0x00009e00
        /*0828*/ 	.word	0x00000002
        /*082c*/ 	.word	0x00000000
        /*0830*/ 	.short	0x0101
        /*0832*/ 	.byte	0xff
	.zero		1


	//   ....[114]....
        /*0834*/ 	.word	0x0000a0a0
        /*0838*/ 	.word	0x000000ff
        /*083c*/ 	.word	0x00000000
        /*0840*/ 	.short	0x0101
        /*0842*/ 	.byte	0x06
	.zero		1


	//   ....[115]....
        /*0844*/ 	.word	0x0000a0c0
        /*0848*/ 	.word	0x00000003
        /*084c*/ 	.word	0x00000100
        /*0850*/ 	.short	0x010a
        /*0852*/ 	.byte	0xff
	.zero		1


	//   ....[116]....
        /*0854*/ 	.word	0x0000a120
        /*0858*/ 	.word	0x00000000
        /*085c*/ 	.word	0x00000020
        /*0860*/ 	.short	0x010a
        /*0862*/ 	.byte	0xff
	.zero		1


	//   ....[117]....
        /*0864*/ 	.word	0x0000a180
        /*0868*/ 	.word	0x00000000
        /*086c*/ 	.word	0x00000020
        /*0870*/ 	.short	0x010a
        /*0872*/ 	.byte	0xff
	.zero		1


	//   ....[118]....
        /*0874*/ 	.word	0x0000a1d0
        /*0878*/ 	.word	0x00000003
        /*087c*/ 	.word	0x00000090
        /*0880*/ 	.short	0x010a
        /*0882*/ 	.byte	0xff
	.zero		1


	//   ....[119]....
        /*0884*/ 	.word	0x0000a230
        /*0888*/ 	.word	0x00000000
        /*088c*/ 	.word	0x00000000
        /*0890*/ 	.short	0x010a
        /*0892*/ 	.byte	0xff
	.zero		1


	//   ....[120]....
        /*0894*/ 	.word	0x0000a290
        /*0898*/ 	.word	0x00000000
        /*089c*/ 	.word	0x00000000
        /*08a0*/ 	.short	0x010a
        /*08a2*/ 	.byte	0xff
	.zero		1


	//   ....[121]....
        /*08a4*/ 	.word	0x0000a2f0
        /*08a8*/ 	.word	0x00000000
        /*08ac*/ 	.word	0x00000000
        /*08b0*/ 	.short	0x010a
        /*08b2*/ 	.byte	0xff
	.zero		1


	//   ....[122]....
        /*08b4*/ 	.word	0x0000a340
        /*08b8*/ 	.word	0x00000002
        /*08bc*/ 	.word	0x000000f0
        /*08c0*/ 	.short	0x010a
        /*08c2*/ 	.byte	0xff
	.zero		1


	//   ....[123]....
        /*08c4*/ 	.word	0x0000a3a0
        /*08c8*/ 	.word	0x00000002
        /*08cc*/ 	.word	0x000000a0
        /*08d0*/ 	.short	0x010a
        /*08d2*/ 	.byte	0xff
	.zero		1


	//   ....[124]....
        /*08d4*/ 	.word	0x0000a3f0
        /*08d8*/ 	.word	0x00000002
        /*08dc*/ 	.word	0x00000090
        /*08e0*/ 	.short	0x010a
        /*08e2*/ 	.byte	0xff
	.zero		1


	//   ....[125]....
        /*08e4*/ 	.word	0x0000a450
        /*08e8*/ 	.word	0x00000000
        /*08ec*/ 	.word	0x000000a0
        /*08f0*/ 	.short	0x010a
        /*08f2*/ 	.byte	0xff
	.zero		1


	//   ....[126]....
        /*08f4*/ 	.word	0x0000a4b0
        /*08f8*/ 	.word	0x00000000
        /*08fc*/ 	.word	0x00000008
        /*0900*/ 	.short	0x010a
        /*0902*/ 	.byte	0xff
	.zero		1


	//   ....[127]....
        /*0904*/ 	.word	0x0000a5a0
        /*0908*/ 	.word	0x00000000
        /*090c*/ 	.word	0x00000008
        /*0910*/ 	.short	0x010a
        /*0912*/ 	.byte	0xff
	.zero		1


	//   ....[128]....
        /*0914*/ 	.word	0x0000a5f0
        /*0918*/ 	.word	0x00000000
        /*091c*/ 	.word	0x00000090
        /*0920*/ 	.short	0x010a
        /*0922*/ 	.byte	0xff
	.zero		1


	//   ....[129]....
        /*0924*/ 	.word	0x0000a650
        /*0928*/ 	.word	0x00000000
        /*092c*/ 	.word	0x000000d0
        /*0930*/ 	.short	0x010a
        /*0932*/ 	.byte	0xff
	.zero		1


	//   ....[130]....
        /*0934*/ 	.word	0x0000a6b0
        /*0938*/ 	.word	0x00000000
        /*093c*/ 	.word	0x00000000
        /*0940*/ 	.short	0x010a
        /*0942*/ 	.byte	0xff
	.zero		1


	//   ....[131]....
        /*0944*/ 	.word	0x0000a710
        /*0948*/ 	.word	0x00000000
        /*094c*/ 	.word	0x00000000
        /*0950*/ 	.short	0x010a
        /*0952*/ 	.byte	0xff
	.zero		1


	//   ....[132]....
        /*0954*/ 	.word	0x0000a770
        /*0958*/ 	.word	0x00000000
        /*095c*/ 	.word	0x00000000
        /*0960*/ 	.short	0x010a
        /*0962*/ 	.byte	0xff
	.zero		1


	//   ....[133]....
        /*0964*/ 	.word	0x0000a7d0
        /*0968*/ 	.word	0x00000000
        /*096c*/ 	.word	0x00000000
        /*0970*/ 	.short	0x010a
        /*0972*/ 	.byte	0xff
	.zero		1


	//   ....[134]....
        /*0974*/ 	.word	0x0000a830
        /*0978*/ 	.word	0x00000000
        /*097c*/ 	.word	0x00000110
        /*0980*/ 	.short	0x010a
        /*0982*/ 	.byte	0xff
	.zero		1


	//   ....[135]....
        /*0984*/ 	.word	0x0000a880
        /*0988*/ 	.word	0x0000000c
        /*098c*/ 	.word	0x00000090
        /*0990*/ 	.short	0x010a
        /*0992*/ 	.byte	0xff
	.zero		1


	//   ....[136]....
        /*0994*/ 	.word	0x0000a8e0
        /*0998*/ 	.word	0x00000000
        /*099c*/ 	.word	0x00000088
        /*09a0*/ 	.short	0x010a
        /*09a2*/ 	.byte	0xff
	.zero		1


	//   ....[137]....
        /*09a4*/ 	.word	0x0000a940
        /*09a8*/ 	.word	0x00000000
        /*09ac*/ 	.word	0x00000060
        /*09b0*/ 	.short	0x010a
        /*09b2*/ 	.byte	0xff
	.zero		1


	//   ....[138]....
        /*09b4*/ 	.word	0x0000a9a0
        /*09b8*/ 	.word	0x00000000
        /*09bc*/ 	.word	0x00000068
        /*09c0*/ 	.short	0x010a
        /*09c2*/ 	.byte	0xff
	.zero		1


	//   ....[139]....
        /*09c4*/ 	.word	0x0000aa00
        /*09c8*/ 	.word	0x00000000
        /*09cc*/ 	.word	0x00000070
        /*09d0*/ 	.short	0x010a
        /*09d2*/ 	.byte	0xff
	.zero		1


	//   ....[140]....
        /*09d4*/ 	.word	0x0000aa60
        /*09d8*/ 	.word	0x00000000
        /*09dc*/ 	.word	0x00000078
        /*09e0*/ 	.short	0x010a
        /*09e2*/ 	.byte	0xff
	.zero		1


	//   ....[141]....
        /*09e4*/ 	.word	0x0000aac0
        /*09e8*/ 	.word	0x00000000
        /*09ec*/ 	.word	0x00000060
        /*09f0*/ 	.short	0x010a
        /*09f2*/ 	.byte	0xff
	.zero		1


	//   ....[142]....
        /*09f4*/ 	.word	0x0000ab20
        /*09f8*/ 	.word	0x00000000
        /*09fc*/ 	.word	0x00000068
        /*0a00*/ 	.short	0x010a
        /*0a02*/ 	.byte	0xff
	.zero		1


	//   ....[143]....
        /*0a04*/ 	.word	0x0000ab80
        /*0a08*/ 	.word	0x00000000
        /*0a0c*/ 	.word	0x00000070
        /*0a10*/ 	.short	0x010a
        /*0a12*/ 	.byte	0xff
	.zero		1


	//   ....[144]....
        /*0a14*/ 	.word	0x0000abd0
        /*0a18*/ 	.word	0x00000003
        /*0a1c*/ 	.word	0x00000090
        /*0a20*/ 	.short	0x010a
        /*0a22*/ 	.byte	0xff
	.zero		1


	//   ....[145]....
        /*0a24*/ 	.word	0x0000ac30
        /*0a28*/ 	.word	0x00000000
        /*0a2c*/ 	.word	0x00000040
        /*0a30*/ 	.short	0x010a
        /*0a32*/ 	.byte	0xff
	.zero		1


	//   ....[146]....
        /*0a34*/ 	.word	0x0000ac80
        /*0a38*/ 	.word	0x00000064
        /*0a3c*/ 	.word	0x000000b0
        /*0a40*/ 	.short	0x010a
        /*0a42*/ 	.byte	0xff
	.zero		1


	//   ....[147]....
        /*0a44*/ 	.word	0x0000acd0
        /*0a48*/ 	.word	0x00000003
        /*0a4c*/ 	.word	0x00000040
        /*0a50*/ 	.short	0x010a
        /*0a52*/ 	.byte	0xff
	.zero		1


	//   ....[148]....
        /*0a54*/ 	.word	0x0000ad20
        /*0a58*/ 	.word	0x0000003e
        /*0a5c*/ 	.word	0x00000040
        /*0a60*/ 	.short	0x010a
        /*0a62*/ 	.byte	0xff
	.zero		1


	//   ....[149]....
        /*0a64*/ 	.word	0x0000ad70
        /*0a68*/ 	.word	0x0000003e
        /*0a6c*/ 	.word	0x00000040
        /*0a70*/ 	.short	0x010a
        /*0a72*/ 	.byte	0xff
	.zero		1


	//----- nvinfo : EIATTR_NUM_MBARRIERS
	.align		4
.L_47:
        /*0a74*/ 	.byte	0x03, 0x38
        /*0a76*/ 	.short	0x0023


	//----- nvinfo : EIATTR_EXIT_INSTR_OFFSETS
	.align		4
        /*0a78*/ 	.byte	0x04, 0x1c
        /*0a7a*/ 	.short	(.L_49 - .L_48)


	//   ....[0]....
.L_48:
        /*0a7c*/ 	.word	0x00003050


	//   ....[1]....
        /*0a80*/ 	.word	0x00003540


	//   ....[2]....
        /*0a84*/ 	.word	0x000035a0


	//   ....[3]....
        /*0a88*/ 	.word	0x00004ae0


	//   ....[4]....
        /*0a8c*/ 	.word	0x00005c40


	//   ....[5]....
        /*0a90*/ 	.word	0x00005c80


	//   ....[6]....
        /*0a94*/ 	.word	0x00009fa0


	//   ....[7]....
        /*0a98*/ 	.word	0x0000a010


	//   ....[8]....
        /*0a9c*/ 	.word	0x0000a040


	//   ....[9]....
        /*0aa0*/ 	.word	0x0000a0b0


	//----- nvinfo : EIATTR_MAX_THREADS
	.align		4
.L_49:
        /*0aa4*/ 	.byte	0x04, 0x05
        /*0aa6*/ 	.short	(.L_51 - .L_50)
.L_50:
        /*0aa8*/ 	.word	0x00000100
        /*0aac*/ 	.word	0x00000001
        /*0ab0*/ 	.word	0x00000001


	//----- nvinfo : EIATTR_CRS_STACK_SIZE
	.align		4
.L_51:
        /*0ab4*/ 	.byte	0x04, 0x1e
        /*0ab6*/ 	.short	(.L_53 - .L_52)
.L_52:
        /*0ab8*/ 	.word	0x00000000


	//----- nvinfo : EIATTR_CBANK_PARAM_SIZE
	.align		4
.L_53:
        /*0abc*/ 	.byte	0x03, 0x19
        /*0abe*/ 	.short	0x0800


	//----- nvinfo : EIATTR_PARAM_CBANK
	.align		4
        /*0ac0*/ 	.byte	0x04, 0x0a
        /*0ac2*/ 	.short	(.L_55 - .L_54)
	.align		4
.L_54:
        /*0ac4*/ 	.word	index@(.nv.constant0._ZN7cutlass13device_kernelINS_4gemm6kernel13GemmUniversalIN4cute5tupleIJiiiiEEENS1_10collective13CollectiveMmaINS1_35MainloopSm100TmaUmmaWarpSpecializedILi4ELi2ELi4ENS5_IJNS4_1CILi4EEESB_NSA_ILi1EEEEEEEENS5_IJNSA_ILi256EEENSA_ILi128EEESG_EEENS_6half_tENS5_IJlSC_lEEESI_SJ_NS4_8TiledMMAINS4_8MMA_AtomIJNS4_26SM100_MMA_F16BF16_2x1SM_SSISI_SI_fLi256ELi128ELNS4_4UMMA5MajorE0ELSO_0ELNSN_7ScaleInE0ELSP_0EEEEEENS4_6LayoutINS5_IJSC_SC_SC_EEENS5_IJNSA_ILi0EEESU_SU_EEEEENS5_IJNS4_10UnderscoreESX_SX_EEEEENS4_28SM100_TMA_2SM_LOAD_MULTICASTENS4_14ComposedLayoutINS4_7SwizzleILi3ELi4ELi3EEENS4_18smem_ptr_flag_bitsILi16EEENSS_INS5_IJNSA_ILi8EEENSA_ILi64EEEEEENS5_IJS17_SC_EEEEEEEvNS4_8identityES10_S1B_vS1C_EENS_8epilogue10collective18CollectiveEpilogueINS1E_23Sm100TmaWarpSpecializedILi4ELi2ELi32ELb1ELb0EEEJNS5_IJSG_SG_SG_EEENS5_IJNSS_ISG_SC_EENSS_INSA_ILi32EEESC_EEEEESI_SJ_SI_SJ_NS1E_6fusion15FusionCallbacksIS1I_NS1O_17LinearCombinationISI_fSI_fLNS_15FloatRoundStyleE2EEES1J_S1N_JEEENS4_5SM1004TMEM4LOAD26SM100_TMEM_LOAD_32dp32b32xENS4_13SM90_TMA_LOADENS11_INS12_ILi2ELi4ELi3EEES15_NSS_INS5_IJS16_S1L_EEENS5_IJS1L_SC_EEEEEEENS4_39AutoVectorizingCopyWithAssumedAlignmentILi128EEENS4_14SM90_TMA_STOREES23_S25_S25_EEEvvEEEEvNT_6ParamsE)
        /*0ac8*/ 	.short	0x0380
        /*0aca*/ 	.short	0x0800


	//----- nvinfo : EIATTR_SW_WAR
	.align		4
.L_55:
        /*0acc*/ 	.byte	0x04, 0x36
        /*0ace*/ 	.short	(.L_57 - .L_56)
.L_56:
        /*0ad0*/ 	.word	0x00000008
.L_57:


//--------------------- .nv.callgraph             --------------------------
	.section	.nv.callgraph,"",@"SHT_CUDA_CALLGRAPH"
	.align	4
	.sectionentsize	8
	.align		4
        /*0000*/ 	.word	0x00000000
	.align		4
        /*0004*/ 	.word	0xffffffff
	.align		4
        /*0008*/ 	.word	index@(_ZN7cutlass13device_kernelINS_4gemm6kernel13GemmUniversalIN4cute5tupleIJiiiiEEENS1_10collective13CollectiveMmaINS1_35MainloopSm100TmaUmmaWarpSpecializedILi4ELi2ELi4ENS5_IJNS4_1CILi4EEESB_NSA_ILi1EEEEEEEENS5_IJNSA_ILi256EEENSA_ILi128EEESG_EEENS_6half_tENS5_IJlSC_lEEESI_SJ_NS4_8TiledMMAINS4_8MMA_AtomIJNS4_26SM100_MMA_F16BF16_2x1SM_SSISI_SI_fLi256ELi128ELNS4_4UMMA5MajorE0ELSO_0ELNSN_7ScaleInE0ELSP_0EEEEEENS4_6LayoutINS5_IJSC_SC_SC_EEENS5_IJNSA_ILi0EEESU_SU_EEEEENS5_IJNS4_10UnderscoreESX_SX_EEEEENS4_28SM100_TMA_2SM_LOAD_MULTICASTENS4_14ComposedLayoutINS4_7SwizzleILi3ELi4ELi3EEENS4_18smem_ptr_flag_bitsILi16EEENSS_INS5_IJNSA_ILi8EEENSA_ILi64EEEEEENS5_IJS17_SC_EEEEEEEvNS4_8identityES10_S1B_vS1C_EENS_8epilogue10collective18CollectiveEpilogueINS1E_23Sm100TmaWarpSpecializedILi4ELi2ELi32ELb1ELb0EEEJNS5_IJSG_SG_SG_EEENS5_IJNSS_ISG_SC_EENSS_INSA_ILi32EEESC_EEEEESI_SJ_SI_SJ_NS1E_6fusion15FusionCallbacksIS1I_NS1O_17LinearCombinationISI_fSI_fLNS_15FloatRoundStyleE2EEES1J_S1N_JEEENS4_5SM1004TMEM4LOAD26SM100_TMEM_LOAD_32dp32b32xENS4_13SM90_TMA_LOADENS11_INS12_ILi2ELi4ELi3EEES15_NSS_INS5_IJS16_S1L_EEENS5_IJS1L_SC_EEEEEEENS4_39AutoVectorizingCopyWithAssumedAlignmentILi128EEENS4_14SM90_TMA_STOREES23_S25_S25_EEEvvEEEEvNT_6ParamsE)
	.align		4
        /*000c*/ 	.word	index@(__assertfail)
	.align		4
        /*0010*/ 	.word	0x00000000
	.align		4
        /*0014*/ 	.word	0xfffffffe
	.align		4
        /*0018*/ 	.word	0x00000000
	.align		4
        /*001c*/ 	.word	0xfffffffd
	.align		4
        /*0020*/ 	.word	0x00000000
	.align		4
        /*0024*/ 	.word	0xfffffffc


//--------------------- .nv.constant4             --------------------------
	.section	.nv.constant4,"a",@progbits
	.align	8
	.align		8
.nv.constant4:
        /*0000*/ 	.dword	__assertfail
	.align		8
        /*0008*/ 	.dword	__unnamed_1
	.align		8
        /*0010*/ 	.dword	__unnamed_2
	.align		8
        /*0018*/ 	.dword	_ZN40_INTERNAL_3c05dcd4_4_k_cu_021ebcc9_311654cuda3std3__45__cpo5beginE
	.align		8
        /*0020*/ 	.dword	_ZN40_INTERNAL_3c05dcd4_4_k_cu_021ebcc9_311654cuda3std3__45__cpo3endE
	.align		8
        /*0028*/ 	.dword	_ZN40_INTERNAL_3c05dcd4_4_k_cu_021ebcc9_311654cuda3std3__45__cpo6cbeginE
	.align		8
        /*0030*/ 	.dword	_ZN40_INTERNAL_3c05dcd4_4_k_cu_021ebcc9_311654cuda3std3__45__cpo4cendE
	.align		8
        /*0038*/ 	.dword	_ZN40_INTERNAL_3c05dcd4_4_k_cu_021ebcc9_311654cuda3std3__442_GLOBAL__N__3c05dcd4_4_k_cu_021ebcc9_311656ignoreE
	.align		8
        /*0040*/ 	.dword	_ZN40_INTERNAL_3c05dcd4_4_k_cu_021ebcc9_311654cuda3std3__419piecewise_constructE
	.align		8
        /*0048*/ 	.dword	_ZN40_INTERNAL_3c05dcd4_4_k_cu_021ebcc9_311654cuda3std3__48in_placeE
	.align		8
        /*0050*/ 	.dword	_ZN40_INTERNAL_3c05dcd4_4_k_cu_021ebcc9_311654cuda3std6ranges3__45__cpo4swapE
	.align		8
        /*0058*/ 	.dword	_ZN40_INTERNAL_3c05dcd4_4_k_cu_021ebcc9_311654cuda3std6ranges3__45__cpo9iter_moveE
	.align		8
        /*0060*/ 	.dword	_ZN40_INTERNAL_3c05dcd4_4_k_cu_021ebcc9_311654cute7productE
	.align		8
        /*0068*/ 	.dword	_ZN40_INTERNAL_3c05dcd4_4_k_cu_021ebcc9_311654cute1_E
	.align		8
        /*0070*/ 	.dword	$str$25
	.align		8
        /*0078*/ 	.dword	$str$26
	.align		8
        /*0080*/ 	.dword	$str$27
	.align		8
        /*0088*/ 	.dword	$str$28


//--------------------- .text._ZN7cutlass13device_kernelINS_4gemm6kernel13GemmUniversalIN4cute5tupleIJiiiiEEENS1_10collective13CollectiveMmaINS1_35MainloopSm100TmaUmmaWarpSpecializedILi4ELi2ELi4ENS5_IJNS4_1CILi4EEESB_NSA_ILi1EEEEEEEENS5_IJNSA_ILi256EEENSA_ILi128EEESG_EEENS_6half_tENS5_IJlSC_lEEESI_SJ_NS4_8TiledMMAINS4_8MMA_AtomIJNS4_26SM100_MMA_F16BF16_2x1SM_SSISI_SI_fLi256ELi128ELNS4_4UMMA5MajorE0ELSO_0ELNSN_7ScaleInE0ELSP_0EEEEEENS4_6LayoutINS5_IJSC_SC_SC_EEENS5_IJNSA_ILi0EEESU_SU_EEEEENS5_IJNS4_10UnderscoreESX_SX_EEEEENS4_28SM100_TMA_2SM_LOAD_MULTICASTENS4_14ComposedLayoutINS4_7SwizzleILi3ELi4ELi3EEENS4_18smem_ptr_flag_bitsILi16EEENSS_INS5_IJNSA_ILi8EEENSA_ILi64EEEEEENS5_IJS17_SC_EEEEEEEvNS4_8identityES10_S1B_vS1C_EENS_8epilogue10collective18CollectiveEpilogueINS1E_23Sm100TmaWarpSpecializedILi4ELi2ELi32ELb1ELb0EEEJNS5_IJSG_SG_SG_EEENS5_IJNSS_ISG_SC_EENSS_INSA_ILi32EEESC_EEEEESI_SJ_SI_SJ_NS1E_6fusion15FusionCallbacksIS1I_NS1O_17LinearCombinationISI_fSI_fLNS_15FloatRoundStyleE2EEES1J_S1N_JEEENS4_5SM1004TMEM4LOAD26SM100_TMEM_LOAD_32dp32b32xENS4_13SM90_TMA_LOADENS11_INS12_ILi2ELi4ELi3EEES15_NSS_INS5_IJS16_S1L_EEENS5_IJS1L_SC_EEEEEEENS4_39AutoVectorizingCopyWithAssumedAlignmentILi128EEENS4_14SM90_TMA_STOREES23_S25_S25_EEEvvEEEEvNT_6ParamsE --------------------------
	.section	.text._ZN7cutlass13device_kernelINS_4gemm6kernel13GemmUniversalIN4cute5tupleIJiiiiEEENS1_10collective13CollectiveMmaINS1_35MainloopSm100TmaUmmaWarpSpecializedILi4ELi2ELi4ENS5_IJNS4_1CILi4EEESB_NSA_ILi1EEEEEEEENS5_IJNSA_ILi256EEENSA_ILi128EEESG_EEENS_6half_tENS5_IJlSC_lEEESI_SJ_NS4_8TiledMMAINS4_8MMA_AtomIJNS4_26SM100_MMA_F16BF16_2x1SM_SSISI_SI_fLi256ELi128ELNS4_4UMMA5MajorE0ELSO_0ELNSN_7ScaleInE0ELSP_0EEEEEENS4_6LayoutINS5_IJSC_SC_SC_EEENS5_IJNSA_ILi0EEESU_SU_EEEEENS5_IJNS4_10UnderscoreESX_SX_EEEEENS4_28SM100_TMA_2SM_LOAD_MULTICASTENS4_14ComposedLayoutINS4_7SwizzleILi3ELi4ELi3EEENS4_18smem_ptr_flag_bitsILi16EEENSS_INS5_IJNSA_ILi8EEENSA_ILi64EEEEEENS5_IJS17_SC_EEEEEEEvNS4_8identityES10_S1B_vS1C_EENS_8epilogue10collective18CollectiveEpilogueINS1E_23Sm100TmaWarpSpecializedILi4ELi2ELi32ELb1ELb0EEEJNS5_IJSG_SG_SG_EEENS5_IJNSS_ISG_SC_EENSS_INSA_ILi32EEESC_EEEEESI_SJ_SI_SJ_NS1E_6fusion15FusionCallbacksIS1I_NS1O_17LinearCombinationISI_fSI_fLNS_15FloatRoundStyleE2EEES1J_S1N_JEEENS4_5SM1004TMEM4LOAD26SM100_TMEM_LOAD_32dp32b32xENS4_13SM90_TMA_LOADENS11_INS12_ILi2ELi4ELi3EEES15_NSS_INS5_IJS16_S1L_EEENS5_IJS1L_SC_EEEEEEENS4_39AutoVectorizingCopyWithAssumedAlignmentILi128EEENS4_14SM90_TMA_STOREES23_S25_S25_EEEvvEEEEvNT_6ParamsE,"ax",@progbits
	.align	128
.text._ZN7cutlass13device_kernelINS_4gemm6kernel13GemmUniversalIN4cute5tupleIJiiiiEEENS1_10collective13CollectiveMmaINS1_35MainloopSm100TmaUmmaWarpSpecializedILi4ELi2ELi4ENS5_IJNS4_1CILi4EEESB_NSA_ILi1EEEEEEEENS5_IJNSA_ILi256EEENSA_ILi128EEESG_EEENS_6half_tENS5_IJlSC_lEEESI_SJ_NS4_8TiledMMAINS4_8MMA_AtomIJNS4_26SM100_MMA_F16BF16_2x1SM_SSISI_SI_fLi256ELi128ELNS4_4UMMA5MajorE0ELSO_0ELNSN_7ScaleInE0ELSP_0EEEEEENS4_6LayoutINS5_IJSC_SC_SC_EEENS5_IJNSA_ILi0EEESU_SU_EEEEENS5_IJNS4_10UnderscoreESX_SX_EEEEENS4_28SM100_TMA_2SM_LOAD_MULTICASTENS4_14ComposedLayoutINS4_7SwizzleILi3ELi4ELi3EEENS4_18smem_ptr_flag_bitsILi16EEENSS_INS5_IJNSA_ILi8EEENSA_ILi64EEEEEENS5_IJS17_SC_EEEEEEEvNS4_8identityES10_S1B_vS1C_EENS_8epilogue10collective18CollectiveEpilogueINS1E_23Sm100TmaWarpSpecializedILi4ELi2ELi32ELb1ELb0EEEJNS5_IJSG_SG_SG_EEENS5_IJNSS_ISG_SC_EENSS_INSA_ILi32EEESC_EEEEESI_SJ_SI_SJ_NS1E_6fusion15FusionCallbacksIS1I_NS1O_17LinearCombinationISI_fSI_fLNS_15FloatRoundStyleE2EEES1J_S1N_JEEENS4_5SM1004TMEM4LOAD26SM100_TMEM_LOAD_32dp32b32xENS4_13SM90_TMA_LOADENS11_INS12_ILi2ELi4ELi3EEES15_NSS_INS5_IJS16_S1L_EEENS5_IJS1L_SC_EEEEEEENS4_39AutoVectorizingCopyWithAssumedAlignmentILi128EEENS4_14SM90_TMA_STOREES23_S25_S25_EEEvvEEEEvNT_6ParamsE:
        .type           _ZN7cutlass13device_kernelINS_4gemm6kernel13GemmUniversalIN4cute5tupleIJiiiiEEENS1_10collective13CollectiveMmaINS1_35MainloopSm100TmaUmmaWarpSpecializedILi4ELi2ELi4ENS5_IJNS4_1CILi4EEESB_NSA_ILi1EEEEEEEENS5_IJNSA_ILi256EEENSA_ILi128EEESG_EEENS_6half_tENS5_IJlSC_lEEESI_SJ_NS4_8TiledMMAINS4_8MMA_AtomIJNS4_26SM100_MMA_F16BF16_2x1SM_SSISI_SI_fLi256ELi128ELNS4_4UMMA5MajorE0ELSO_0ELNSN_7ScaleInE0ELSP_0EEEEEENS4_6LayoutINS5_IJSC_SC_SC_EEENS5_IJNSA_ILi0EEESU_SU_EEEEENS5_IJNS4_10UnderscoreESX_SX_EEEEENS4_28SM100_TMA_2SM_LOAD_MULTICASTENS4_14ComposedLayoutINS4_7SwizzleILi3ELi4ELi3EEENS4_18smem_ptr_flag_bitsILi16EEENSS_INS5_IJNSA_ILi8EEENSA_ILi64EEEEEENS5_IJS17_SC_EEEEEEEvNS4_8identityES10_S1B_vS1C_EENS_8epilogue10collective18CollectiveEpilogueINS1E_23Sm100TmaWarpSpecializedILi4ELi2ELi32ELb1ELb0EEEJNS5_IJSG_SG_SG_EEENS5_IJNSS_ISG_SC_EENSS_INSA_ILi32EEESC_EEEEESI_SJ_SI_SJ_NS1E_6fusion15FusionCallbacksIS1I_NS1O_17LinearCombinationISI_fSI_fLNS_15FloatRoundStyleE2EEES1J_S1N_JEEENS4_5SM1004TMEM4LOAD26SM100_TMEM_LOAD_32dp32b32xENS4_13SM90_TMA_LOADENS11_INS12_ILi2ELi4ELi3EEES15_NSS_INS5_IJS16_S1L_EEENS5_IJS1L_SC_EEEEEEENS4_39AutoVectorizingCopyWithAssumedAlignmentILi128EEENS4_14SM90_TMA_STOREES23_S25_S25_EEEvvEEEEvNT_6ParamsE,@function
        .size           _ZN7cutlass13device_kernelINS_4gemm6kernel13GemmUniversalIN4cute5tupleIJiiiiEEENS1_10collective13CollectiveMmaINS1_35MainloopSm100TmaUmmaWarpSpecializedILi4ELi2ELi4ENS5_IJNS4_1CILi4EEESB_NSA_ILi1EEEEEEEENS5_IJNSA_ILi256EEENSA_ILi128EEESG_EEENS_6half_tENS5_IJlSC_lEEESI_SJ_NS4_8TiledMMAINS4_8MMA_AtomIJNS4_26SM100_MMA_F16BF16_2x1SM_SSISI_SI_fLi256ELi128ELNS4_4UMMA5MajorE0ELSO_0ELNSN_7ScaleInE0ELSP_0EEEEEENS4_6LayoutINS5_IJSC_SC_SC_EEENS5_IJNSA_ILi0EEESU_SU_EEEEENS5_IJNS4_10UnderscoreESX_SX_EEEEENS4_28SM100_TMA_2SM_LOAD_MULTICASTENS4_14ComposedLayoutINS4_7SwizzleILi3ELi4ELi3EEENS4_18smem_ptr_flag_bitsILi16EEENSS_INS5_IJNSA_ILi8EEENSA_ILi64EEEEEENS5_IJS17_SC_EEEEEEEvNS4_8identityES10_S1B_vS1C_EENS_8epilogue10collective18CollectiveEpilogueINS1E_23Sm100TmaWarpSpecializedILi4ELi2ELi32ELb1ELb0EEEJNS5_IJSG_SG_SG_EEENS5_IJNSS_ISG_SC_EENSS_INSA_ILi32EEESC_EEEEESI_SJ_SI_SJ_NS1E_6fusion15FusionCallbacksIS1I_NS1O_17LinearCombinationISI_fSI_fLNS_15FloatRoundStyleE2EEES1J_S1N_JEEENS4_5SM1004TMEM4LOAD26SM100_TMEM_LOAD_32dp32b32xENS4_13SM90_TMA_LOADENS11_INS12_ILi2ELi4ELi3EEES15_NSS_INS5_IJS16_S1L_EEENS5_IJS1L_SC_EEEEEEENS4_39AutoVectorizingCopyWithAssumedAlignmentILi128EEENS4_14SM90_TMA_STOREES23_S25_S25_EEEvvEEEEvNT_6ParamsE,(.L_x_201 - _ZN7cutlass13device_kernelINS_4gemm6kernel13GemmUniversalIN4cute5tupleIJiiiiEEENS1_10collective13CollectiveMmaINS1_35MainloopSm100TmaUmmaWarpSpecializedILi4ELi2ELi4ENS5_IJNS4_1CILi4EEESB_NSA_ILi1EEEEEEEENS5_IJNSA_ILi256EEENSA_ILi128EEESG_EEENS_6half_tENS5_IJlSC_lEEESI_SJ_NS4_8TiledMMAINS4_8MMA_AtomIJNS4_26SM100_MMA_F16BF16_2x1SM_SSISI_SI_fLi256ELi128ELNS4_4UMMA5MajorE0ELSO_0ELNSN_7ScaleInE0ELSP_0EEEEEENS4_6LayoutINS5_IJSC_SC_SC_EEENS5_IJNSA_ILi0EEESU_SU_EEEEENS5_IJNS4_10UnderscoreESX_SX_EEEEENS4_28SM100_TMA_2SM_LOAD_MULTICASTENS4_14ComposedLayoutINS4_7SwizzleILi3ELi4ELi3EEENS4_18smem_ptr_flag_bitsILi16EEENSS_INS5_IJNSA_ILi8EEENSA_ILi64EEEEEENS5_IJS17_SC_EEEEEEEvNS4_8identityES10_S1B_vS1C_EENS_8epilogue10collective18CollectiveEpilogueINS1E_23Sm100TmaWarpSpecializedILi4ELi2ELi32ELb1ELb0EEEJNS5_IJSG_SG_SG_EEENS5_IJNSS_ISG_SC_EENSS_INSA_ILi32EEESC_EEEEESI_SJ_SI_SJ_NS1E_6fusion15FusionCallbacksIS1I_NS1O_17LinearCombinationISI_fSI_fLNS_15FloatRoundStyleE2EEES1J_S1N_JEEENS4_5SM1004TMEM4LOAD26SM100_TMEM_LOAD_32dp32b32xENS4_13SM90_TMA_LOADENS11_INS12_ILi2ELi4ELi3EEES15_NSS_INS5_IJS16_S1L_EEENS5_IJS1L_SC_EEEEEEENS4_39AutoVectorizingCopyWithAssumedAlignmentILi128EEENS4_14SM90_TMA_STOREES23_S25_S25_EEEvvEEEEvNT_6ParamsE)
        .other          _ZN7cutlass13device_kernelINS_4gemm6kernel13GemmUniversalIN4cute5tupleIJiiiiEEENS1_10collective13CollectiveMmaINS1_35MainloopSm100TmaUmmaWarpSpecializedILi4ELi2ELi4ENS5_IJNS4_1CILi4EEESB_NSA_ILi1EEEEEEEENS5_IJNSA_ILi256EEENSA_ILi128EEESG_EEENS_6half_tENS5_IJlSC_lEEESI_SJ_NS4_8TiledMMAINS4_8MMA_AtomIJNS4_26SM100_MMA_F16BF16_2x1SM_SSISI_SI_fLi256ELi128ELNS4_4UMMA5MajorE0ELSO_0ELNSN_7ScaleInE0ELSP_0EEEEEENS4_6LayoutINS5_IJSC_SC_SC_EEENS5_IJNSA_ILi0EEESU_SU_EEEEENS5_IJNS4_10UnderscoreESX_SX_EEEEENS4_28SM100_TMA_2SM_LOAD_MULTICASTENS4_14ComposedLayoutINS4_7SwizzleILi3ELi4ELi3EEENS4_18smem_ptr_flag_bitsILi16EEENSS_INS5_IJNSA_ILi8EEENSA_ILi64EEEEEENS5_IJS17_SC_EEEEEEEvNS4_8identityES10_S1B_vS1C_EENS_8epilogue10collective18CollectiveEpilogueINS1E_23Sm100TmaWarpSpecializedILi4ELi2ELi32ELb1ELb0EEEJNS5_IJSG_SG_SG_EEENS5_IJNSS_ISG_SC_EENSS_INSA_ILi32EEESC_EEEEESI_SJ_SI_SJ_NS1E_6fusion15FusionCallbacksIS1I_NS1O_17LinearCombinationISI_fSI_fLNS_15FloatRoundStyleE2EEES1J_S1N_JEEENS4_5SM1004TMEM4LOAD26SM100_TMEM_LOAD_32dp32b32xENS4_13SM90_TMA_LOADENS11_INS12_ILi2ELi4ELi3EEES15_NSS_INS5_IJS16_S1L_EEENS5_IJS1L_SC_EEEEEEENS4_39AutoVectorizingCopyWithAssumedAlignmentILi128EEENS4_14SM90_TMA_STOREES23_S25_S25_EEEvvEEEEvNT_6ParamsE,@"STO_CUDA_ENTRY STV_DEFAULT"
_ZN7cutlass13device_kernelINS_4gemm6kernel13GemmUniversalIN4cute5tupleIJiiiiEEENS1_10collective13CollectiveMmaINS1_35MainloopSm100TmaUmmaWarpSpecializedILi4ELi2ELi4ENS5_IJNS4_1CILi4EEESB_NSA_ILi1EEEEEEEENS5_IJNSA_ILi256EEENSA_ILi128EEESG_EEENS_6half_tENS5_IJlSC_lEEESI_SJ_NS4_8TiledMMAINS4_8MMA_AtomIJNS4_26SM100_MMA_F16BF16_2x1SM_SSISI_SI_fLi256ELi128ELNS4_4UMMA5MajorE0ELSO_0ELNSN_7ScaleInE0ELSP_0EEEEEENS4_6LayoutINS5_IJSC_SC_SC_EEENS5_IJNSA_ILi0EEESU_SU_EEEEENS5_IJNS4_10UnderscoreESX_SX_EEEEENS4_28SM100_TMA_2SM_LOAD_MULTICASTENS4_14ComposedLayoutINS4_7SwizzleILi3ELi4ELi3EEENS4_18smem_ptr_flag_bitsILi16EEENSS_INS5_IJNSA_ILi8EEENSA_ILi64EEEEEENS5_IJS17_SC_EEEEEEEvNS4_8identityES10_S1B_vS1C_EENS_8epilogue10collective18CollectiveEpilogueINS1E_23Sm100TmaWarpSpecializedILi4ELi2ELi32ELb1ELb0EEEJNS5_IJSG_SG_SG_EEENS5_IJNSS_ISG_SC_EENSS_INSA_ILi32EEESC_EEEEESI_SJ_SI_SJ_NS1E_6fusion15FusionCallbacksIS1I_NS1O_17LinearCombinationISI_fSI_fLNS_15FloatRoundStyleE2EEES1J_S1N_JEEENS4_5SM1004TMEM4LOAD26SM100_TMEM_LOAD_32dp32b32xENS4_13SM90_TMA_LOADENS11_INS12_ILi2ELi4ELi3EEES15_NSS_INS5_IJS16_S1L_EEENS5_IJS1L_SC_EEEEEEENS4_39AutoVectorizingCopyWithAssumedAlignmentILi128EEENS4_14SM90_TMA_STOREES23_S25_S25_EEEvvEEEEvNT_6ParamsE:
[----:B------:R-:W1:Y:S01]  /*0000*/  LDC R1, c[0x0][0x37c] ;  /* 0x0000df00ff017b82 */ /* 0x000e620000000800 */
[----:B------:R-:W2:Y:S01]  /*0010*/  S2R R97, SR_TID.X ;  /* 0x0000000000617919 */ /* 0x000ea20000002100 */
[----:B------:R-:W3:Y:S06]  /*0020*/  LDCU.64 UR8, c[0x0][0x890] ;  /* 0x00011200ff0877ac */ /* 0x000eec0008000a00 */
[----:B------:R-:W4:Y:S01]  /*0030*/  S2UR UR52, SR_CgaCtaId ;  /* 0x00000000003479c3 */ /* 0x000f220000008800 */
[----:B------:R-:W-:Y:S02]  /*0040*/  PRMT R84, RZ, 0x7610, R84 ;  /* 0x00007610ff547816 */ /* 0x000fe40000000054 */
[----:B------:R-:W-:-:S02]  /*0050*/  ELECT P0, URZ, PT ;  /* 0x0000000000ff782f */ /* 0x000fc40003800000 */
[----:B---3--:R-:W-:-:S04]  /*0060*/  ISETP.NE.U32.AND P1, PT, RZ, UR8, PT ;  /* 0x00000008ff007c0c */ /* 0x008fc8000bf25070 */
[----:B------:R-:W-:Y:S01]  /*0070*/  ISETP.NE.AND.EX P2, PT, RZ, UR9, PT, P1 ;  /* 0x00000009ff007c0c */ /* 0x000fe2000bf45310 */
[----:B----4-:R-:W-:Y:S02]  /*0080*/  ULOP3.LUT UR68, UR52, 0x1, URZ, 0xc0, !UPT ;  /* 0x0000000134447892 */ /* 0x010fe4000f8ec0ff */
[----:B------:R-:W-:Y:S01]  /*0090*/  ULOP3.LUT UR69, UR52, 0x1, URZ, 0x3c, !UPT ;  /* 0x0000000134457892 */ /* 0x000fe2000f8e3cff */
[----:B--2---:R-:W-:-:S05]  /*00a0*/  SHF.R.U32.HI R85, RZ, 0x5, R97 ;  /* 0x00000005ff557819 */ /* 0x004fca0000011661 */
[----:B------:R-:W2:Y:S02]  /*00b0*/  SHFL.IDX PT, R0, R85, RZ, 0x1f ;  /* 0x00001fff55007589 */ /* 0x000ea400000e0000 */
[----:B--2---:R-:W-:Y:S02]  /*00c0*/  R2UR UR21, R0 ;  /* 0x00000000001572ca */ /* 0x004fe400000e0000 */
[----:B-1----:R-:W-:Y:S05]  /*00d0*/  @P2 BRA `(.L_x_0) ;  /* 0x0000000000302947 */ /* 0x002fea0003800000 */
[----:B------:R-:W1:Y:S02]  /*00e0*/  LDCU.64 UR4, c[0x0][0x888] ;  /* 0x00011100ff0477ac */ /* 0x000e640008000a00 */
[----:B-1----:R-:W-:-:S04]  /*00f0*/  UISETP.NE.U32.AND UP0, UPT, UR4, URZ, UPT ;  /* 0x000000ff0400728c */ /* 0x002fc8000bf05070 */
[----:B------:R-:W-:-:S09]  /*0100*/  UISETP.NE.AND.EX UP0, UPT, UR5, URZ, UPT, UP0 ;  /* 0x000000ff0500728c */ /* 0x000fd2000bf05300 */
[----:B------:R-:W-:Y:S05]  /*0110*/  BRA.U !UP0, `(.L_x_1) ;  /* 0x0000000108147547 */ /* 0x000fea000b800000 */
[----:B------:R-:W1:Y:S01]  /*0120*/  LDC.64 R2, c[0x0][0x888] ;  /* 0x00022200ff027b82 */ /* 0x000e620000000a00 */
[----:B------:R-:W1:Y:S02]  /*0130*/  LDCU.64 UR4, c[0x0][0x358] ;  /* 0x00006b00ff0477ac */ /* 0x000e640008000a00 */
[----:B-1----:R1:W5:Y:S01]  /*0140*/  LDG.E R41, desc[UR4][R2.64] ;  /* 0x0000000402297981 */ /* 0x002362000c1e1900 */
[----:B------:R-:W-:Y:S01]  /*0150*/  HFMA2 R84, -RZ, RZ, 0, 5.9604644775390625e-08 ;  /* 0x00000001ff547431 */ /* 0x000fe200000001ff */
[----:B------:R-:W-:Y:S05]  /*0160*/  BRA `(.L_x_0) ;  /* 0x00000000000c7947 */ /* 0x000fea0003800000 */
.L_x_1:
[----:B------:R-:W1:Y:S01]  /*0170*/  LDCU UR4, c[0x0][0x880] ;  /* 0x00011000ff0477ac */ /* 0x000e620008000800 */
[----:B------:R-:W-:Y:S01]  /*0180*/  HFMA2 R84, -RZ, RZ, 0, 5.9604644775390625e-08 ;  /* 0x00000001ff547431 */ /* 0x000fe200000001ff */
[----:B-1----:R-:W-:-:S07]  /*0190*/  MOV R41, UR4 ;  /* 0x0000000400297c02 */ /* 0x002fce0008000f00 */
.L_x_0:
[----:B------:R-:W2:Y:S02]  /*01a0*/  LDCU.64 UR4, c[0x0][0x8b0] ;  /* 0x00011600ff0477ac */ /* 0x000ea40008000a00 */
[----:B--2---:R-:W-:-:S04]  /*01b0*/  UISETP.NE.U32.AND UP0, UPT, UR4, URZ, UPT ;  /* 0x000000ff0400728c */ /* 0x004fc8000bf05070 */
[----:B------:R-:W-:-:S09]  /*01c0*/  UISETP.NE.AND.EX UP0, UPT, UR5, URZ, UPT, UP0 ;  /* 0x000000ff0500728c */ /* 0x000fd2000bf05300 */
[----:B------:R-:W-:Y:S05]  /*01d0*/  BRA.U UP0, `(.L_x_2) ;  /* 0x0000000100287547 */ /* 0x000fea000b800000 */
[----:B------:R-:W2:Y:S02]  /*01e0*/  LDCU.64 UR4, c[0x0][0x8a8] ;  /* 0x00011500ff0477ac */ /* 0x000ea40008000a00 */
[----:B--2---:R-:W-:-:S04]  /*01f0*/  UISETP.NE.U32.AND UP0, UPT, UR4, URZ, UPT ;  /* 0x000000ff0400728c */ /* 0x004fc8000bf05070 */
[----:B------:R-:W-:-:S09]  /*0200*/  UISETP.NE.AND.EX UP0, UPT, UR5, URZ, UPT, UP0 ;  /* 0x000000ff0500728c */ /* 0x000fd2000bf05300 */
[----:B------:R-:W-:Y:S05]  /*0210*/  BRA.U !UP0, `(.L_x_3) ;  /* 0x0000000108107547 */ /* 0x000fea000b800000 */
[----:B------:R-:W2:Y:S01]  /*0220*/  LDC.64 R38, c[0x0][0x8a8] ;  /* 0x00022a00ff267b82 */ /* 0x000ea20000000a00 */
[----:B------:R-:W2:Y:S02]  /*0230*/  LDCU.64 UR4, c[0x0][0x358] ;  /* 0x00006b00ff0477ac */ /* 0x000ea40008000a00 */
[----:B--2---:R2:W5:Y:S01]  /*0240*/  LDG.E R38, desc[UR4][R38.64] ;  /* 0x0000000426267981 */ /* 0x004562000c1e1900 */
[----:B------:R-:W-:Y:S05]  /*0250*/  BRA `(.L_x_2) ;  /* 0x0000000000087947 */ /* 0x000fea0003800000 */
.L_x_3:
[----:B------:R-:W2:Y:S02]  /*0260*/  LDCU UR4, c[0x0][0x8a0] ;  /* 0x00011400ff0477ac */ /* 0x000ea40008000800 */
[----:B--2---:R-:W-:Y:S02]  /*0270*/  MOV R38, UR4 ;  /* 0x0000000400267c02 */ /* 0x004fe40008000f00 */
.L_x_2:
[----:B------:R-:W-:Y:S01]  /*0280*/  IMAD.U32 R0, RZ, RZ, UR21 ;  /* 0x00000015ff007e24 */ /* 0x000fe2000f8e00ff */
[----:B------:R-:W-:Y:S04]  /*0290*/  BSSY.RECONVERGENT B0, `(.L_x_4) ;  /* 0x000000c000007945 */ /* 0x000fe80003800200 */
[C---:B------:R-:W-:Y:S02]  /*02a0*/  ISETP.NE.OR P3, PT, R0.reuse, 0x1, !P0 ;  /* 0x000000010000780c */ /* 0x040fe40004765670 */
[----:B------:R-:W-:-:S11]  /*02b0*/  ISETP.NE.OR P2, PT, R0, 0x3, !P0 ;  /* 0x000000030000780c */ /* 0x000fd60004745670 */
[----:B------:R-:W-:Y:S05]  /*02c0*/  @P3 BRA `(.L_x_5) ;  /* 0x0000000000203947 */ /* 0x000fea0003800000 */
[----:B------:R-:W3:Y:S02]  /*02d0*/  LDCU.64 UR4, c[0x0][0x348] ;  /* 0x00006900ff0477ac */ /* 0x000ee40008000a00 */
[----:B---3--:R-:W-:Y:S02]  /*02e0*/  UIADD3 UR6, UP1, UPT, UR4, 0x80, URZ ;  /* 0x0000008004067890 */ /* 0x008fe4000ff3e0ff */
[----:B------:R-:W-:Y:S02]  /*02f0*/  UIADD3 UR4, UP0, UPT, UR4, 0x180, URZ ;  /* 0x0000018004047890 */ /* 0x000fe4000ff1e0ff */
[----:B------:R-:W-:Y:S02]  /*0300*/  UIADD3.X UR7, UPT, UPT, URZ, UR5, URZ, UP1, !UPT ;  /* 0x00000005ff077290 */ /* 0x000fe40008ffe4ff */
[----:B------:R-:W-:-:S07]  /*0310*/  UIADD3.X UR5, UPT, UPT, URZ, UR5, URZ, UP0, !UPT ;  /* 0x00000005ff057290 */ /* 0x000fce00087fe4ff */
[----:B------:R3:W-:Y:S02]  /*0320*/  UTMACCTL.PF [UR6] ;  /* 0x00000000060079b9 */ /* 0x0007e40008040000 */
[----:B------:R3:W-:Y:S02]  /*0330*/  UTMACCTL.PF [UR4] ;  /* 0x00000000040079b9 */ /* 0x0007e40008040000 */
[----:B---3--:R-:W-:Y:S01]  /*0340*/  NOP ;  /* 0x0000000000007918 */ /* 0x008fe20000000000 */
.L_x_5:
[----:B------:R-:W-:Y:S05]  /*0350*/  BSYNC.RECONVERGENT B0 ;  /* 0x0000000000007941 */ /* 0x000fea0003800200 */
.L_x_4:
[----:B------:R-:W-:Y:S04]  /*0360*/  BSSY.RECONVERGENT B0, `(.L_x_6) ;  /* 0x000000a000007945 */ /* 0x000fe80003800200 */
        /* <DEDUP_REMOVED lines=9> */
.L_x_7:
[----:B------:R-:W-:Y:S05]  /*0400*/  BSYNC.RECONVERGENT B0 ;  /* 0x0000000000007941 */ /* 0x000fea0003800200 */
.L_x_6:
[----:B------:R-:W3:Y:S01]  /*0410*/  LDCU.64 UR4, c[0x0][0x888] ;  /* 0x00011100ff0477ac */ /* 0x000ee20008000a00 */
[----:B------:R-:W-:Y:S01]  /*0420*/  ISETP.NE.AND.EX P1, PT, RZ, UR9, PT, P1 ;  /* 0x00000009ff007c0c */ /* 0x000fe2000bf25310 */
[----:B------:R-:W-:Y:S01]  /*0430*/  UPLOP3.LUT UP3, UPT, UPT, UPT, UPT, 0x80, 0x8 ;  /* 0x000000000008789c */ /* 0x000fe20003f6f070 */
[----:B---3--:R-:W-:-:S04]  /*0440*/  ISETP.NE.U32.AND P2, PT, RZ, UR4, PT ;  /* 0x00000004ff007c0c */ /* 0x008fc8000bf45070 */
[----:B------:R-:W-:-:S13]  /*0450*/  ISETP.NE.AND.EX P2, PT, RZ, UR5, PT, P2 ;  /* 0x00000005ff007c0c */ /* 0x000fda000bf45320 */
[----:B------:R-:W-:Y:S05]  /*0460*/  @P2 BRA P1, `(.L_x_8) ;  /* 0x0000000000282947 */ /* 0x000fea0000800000 */
[----:B------:R-:W-:Y:S01]  /*0470*/  UISETP.NE.U32.AND UP0, UPT, UR8, URZ, UPT ;  /* 0x000000ff0800728c */ /* 0x000fe2000bf05070 */
[----:B-----5:R-:W-:Y:S01]  /*0480*/  FSETP.NEU.AND P1, PT, R41, RZ, PT ;  /* 0x000000ff2900720b */ /* 0x020fe20003f2d000 */
[----:B------:R-:W-:Y:S02]  /*0490*/  UISETP.NE.U32.AND UP2, UPT, UR4, URZ, UPT ;  /* 0x000000ff0400728c */ /* 0x000fe4000bf45070 */
[----:B------:R-:W-:Y:S02]  /*04a0*/  UISETP.NE.AND.EX UP1, UPT, UR9, URZ, UPT, UP0 ;  /* 0x000000ff0900728c */ /* 0x000fe4000bf25300 */
[----:B------:R-:W-:-:S04]  /*04b0*/  UISETP.NE.AND.EX UP0, UPT, UR5, URZ, UPT, UP2 ;  /* 0x000000ff0500728c */ /* 0x000fc8000bf05320 */
[----:B------:R-:W-:-:S04]  /*04c0*/  USEL UR4, URZ, 0xffffffff, UP0 ;  /* 0xffffffffff047887 */ /* 0x000fc80008000000 */
[----:B------:R-:W-:Y:S01]  /*04d0*/  VOTEU.ANY UP0, P1 ;  /* 0x0000000000ff7886 */ /* 0x000fe20000800100 */
[----:B------:R-:W-:-:S04]  /*04e0*/  @!UP1 USEL UR4, URZ, 0xffffffff, UP0 ;  /* 0xffffffffff049887 */ /* 0x000fc80008000000 */
[----:B------:R-:W-:-:S04]  /*04f0*/  ULOP3.LUT UR4, UR4, 0x1, URZ, 0xc0, !UPT ;  /* 0x0000000104047892 */ /* 0x000fc8000f8ec0ff */
[----:B------:R-:W-:-:S11]  /*0500*/  UISETP.NE.U32.AND UP3, UPT, UR4, 0x1, UPT ;  /* 0x000000010400788c */ /* 0x000fd6000bf65070 */
.L_x_8:
[----:B------:R-:W3:Y:S01]  /*0510*/  SHFL.IDX PT, R0, R85, RZ, 0x1f ;  /* 0x00001fff55007589 */ /* 0x000ee200000e0000 */
[----:B------:R-:W-:-:S04]  /*0520*/  UISETP.NE.AND UP0, UPT, UR21, 0x2, UPT ;  /* 0x000000021500788c */ /* 0x000fc8000bf05270 */
[----:B------:R-:W-:Y:S02]  /*0530*/  UISETP.EQ.AND UP1, UPT, UR68, URZ, !UP0 ;  /* 0x000000ff4400728c */ /* 0x000fe4000c722270 */
[----:B------:R-:W-:-:S04]  /*0540*/  USEL UR41, URZ, 0x1, UP0 ;  /* 0x00000001ff297887 */ /* 0x000fc80008000000 */
[----:B------:R-:W-:Y:S02]  /*0550*/  PLOP3.LUT P4, PT, P0, PT, UP1, 0x80, 0x8 ;  /* 0x000000000008781c */ /* 0x000fe4000078f018 */
[----:B---3--:R-:W-:-:S13]  /*0560*/  ISETP.NE.AND P1, PT, R0, RZ, PT ;  /* 0x000000ff0000720c */ /* 0x008fda0003f25270 */
[----:B------:R-:W-:Y:S05]  /*0570*/  @P1 BRA `(.L_x_9) ;  /* 0x0000000000541947 */ /* 0x000fea0003800000 */
[----:B------:R-:W-:Y:S01]  /*0580*/  UMOV UR4, 0x400 ;  /* 0x0000040000047882 */ /* 0x000fe20000000000 */
[----:B------:R-:W-:Y:S01]  /*0590*/  UMOV UR8, 0x1 ;  /* 0x0000000100087882 */ /* 0x000fe20000000000 */
[----:B------:R-:W-:Y:S01]  /*05a0*/  UMOV UR6, 0x5 ;  /* 0x0000000500067882 */ /* 0x000fe20000000000 */
[----:B------:R-:W-:Y:S02]  /*05b0*/  ULEA UR4, UR52, UR4, 0x18 ;  /* 0x0000000434047291 */ /* 0x000fe4000f8ec0ff */
[----:B------:R-:W-:-:S04]  /*05c0*/  UIADD3 UR8, UPT, UPT, -UR8, 0x100000, URZ ;  /* 0x0010000008087890 */ /* 0x000fc8000fffe1ff */
[----:B------:R-:W-:Y:S02]  /*05d0*/  USHF.L.U32 UR9, UR8, 0xb, URZ ;  /* 0x0000000b08097899 */ /* 0x000fe400080006ff */
[----:B------:R-:W-:Y:S02]  /*05e0*/  USHF.L.U32 UR8, UR8, 0x1, URZ ;  /* 0x0000000108087899 */ /* 0x000fe400080006ff */
[----:B------:R-:W-:-:S04]  /*05f0*/  UIADD3 UR6, UPT, UPT, -UR6, 0x100000, URZ ;  /* 0x0010000006067890 */ /* 0x000fc8000fffe1ff */
[----:B------:R-:W-:Y:S02]  /*0600*/  USHF.L.U32 UR7, UR6, 0xb, URZ ;  /* 0x0000000b06077899 */ /* 0x000fe400080006ff */
[----:B------:R-:W-:Y:S01]  /*0610*/  USHF.L.U32 UR6, UR6, 0x1, URZ ;  /* 0x0000000106067899 */ /* 0x000fe200080006ff */
[----:B------:R-:W-:Y:S01]  /*0620*/  ELECT P1, URZ, PT ;  /* 0x0000000000ff782f */ /* 0x000fe20003820000 */
[----:B------:R-:W3:Y:S02]  /*0630*/  FENCE.VIEW.ASYNC.S ;  /* 0x00000000000073c6 */ /* 0x000ee40000000000 */
[----:B---3--:R3:W4:Y:S08]  /*0640*/  SYNCS.EXCH.64 URZ, [UR4], UR8 ;  /* 0x0000000804ff75b2 */ /* 0x0087300008000100 */
[----:B------:R3:W1:Y:S01]  /*0650*/  SYNCS.EXCH.64 URZ, [UR4+0x20], UR6 ;  /* 0x0000200604ff75b2 */ /* 0x0006620008000100 */
[----:B------:R3:W1:Y:S01]  /*0660*/  SYNCS.EXCH.64 URZ, [UR4+0x8], UR8 ;  /* 0x0000080804ff75b2 */ /* 0x0006620008000100 */
[----:B------:R3:W1:Y:S01]  /*0670*/  SYNCS.EXCH.64 URZ, [UR4+0x28], UR6 ;  /* 0x0000280604ff75b2 */ /* 0x0006620008000100 */
[----:B------:R3:W1:Y:S01]  /*0680*/  SYNCS.EXCH.64 URZ, [UR4+0x10], UR8 ;  /* 0x0000100804ff75b2 */ /* 0x0006620008000100 */
[----:B------:R3:W1:Y:S01]  /*0690*/  SYNCS.EXCH.64 URZ, [UR4+0x30], UR6 ;  /* 0x0000300604ff75b2 */ /* 0x0006620008000100 */
[----:B------:R3:W1:Y:S01]  /*06a0*/  SYNCS.EXCH.64 URZ, [UR4+0x18], UR8 ;  /* 0x0000180804ff75b2 */ /* 0x0006620008000100 */
[----:B------:R3:W1:Y:S01]  /*06b0*/  SYNCS.EXCH.64 URZ, [UR4+0x38], UR6 ;  /* 0x0000380604ff75b2 */ /* 0x0006620008000100 */
[----:B------:R-:W-:Y:S01]  /*06c0*/  NOP ;  /* 0x0000000000007918 */ /* 0x000fe20000000000 */
.L_x_9:
[----:B------:R-:W2:Y:S01]  /*06d0*/  SHFL.IDX PT, R0, R85, RZ, 0x1f ;  /* 0x00001fff55007589 */ /* 0x000ea200000e0000 */
[----:B------:R-:W-:Y:S01]  /*06e0*/  NOP ;  /* 0x0000000000007918 */ /* 0x000fe20000000000 */
[----:B--2---:R-:W-:-:S13]  /*06f0*/  ISETP.NE.AND P1, PT, R0, 0x1, PT ;  /* 0x000000010000780c */ /* 0x004fda0003f25270 */
[----:B------:R-:W-:Y:S05]  /*0700*/  @P1 BRA `(.L_x_10) ;  /* 0x0000000000541947 */ /* 0x000fea0003800000 */
[----:B---3--:R-:W-:Y:S01]  /*0710*/  UMOV UR4, 0x400 ;  /* 0x0000040000047882 */ /* 0x008fe20000000000 */
        /* <DEDUP_REMOVED lines=10> */
[----:B------:R-:W2:Y:S02]  /*07c0*/  FENCE.VIEW.ASYNC.S ;  /* 0x00000000000073c6 */ /* 0x000ea40000000000 */
[----:B--2---:R2:W3:Y:S08]  /*07d0*/  SYNCS.EXCH.64 URZ, [UR4+0x40], UR8 ;  /* 0x0000400804ff75b2 */ /* 0x0044f00008000100 */
        /* <DEDUP_REMOVED lines=8> */
.L_x_10:
[----:B------:R-:W4:Y:S01]  /*0860*/  SHFL.IDX PT, R0, R85, RZ, 0x1f ;  /* 0x00001fff55007589 */ /* 0x000f2200000e0000 */
[----:B------:R-:W-:Y:S01]  /*0870*/  NOP ;  /* 0x0000000000007918 */ /* 0x000fe20000000000 */
[----:B----4-:R-:W-:-:S13]  /*0880*/  ISETP.NE.AND P1, PT, R0, 0x3, PT ;  /* 0x000000030000780c */ /* 0x010fda0003f25270 */
[----:B------:R-:W-:Y:S05]  /*0890*/  @P1 BRA `(.L_x_11) ;  /* 0x00000000002c1947 */ /* 0x000fea0003800000 */
[----:B--23--:R-:W-:Y:S01]  /*08a0*/  UMOV UR6, 0x400 ;  /* 0x0000040000067882 */ /* 0x00cfe20000000000 */
[----:B------:R-:W-:Y:S01]  /*08b0*/  UMOV UR4, 0x20 ;  /* 0x0000002000047882 */ /* 0x000fe20000000000 */
[----:B------:R-:W-:Y:S02]  /*08c0*/  ULEA UR6, UR52, UR6, 0x18 ;  /* 0x0000000634067291 */ /* 0x000fe4000f8ec0ff */
[----:B------:R-:W-:-:S04]  /*08d0*/  UIADD3 UR4, UPT, UPT, -UR4, 0x100000, URZ ;  /* 0x0010000004047890 */ /* 0x000fc8000fffe1ff */
[----:B------:R-:W-:Y:S02]  /*08e0*/  USHF.L.U32 UR5, UR4, 0xb, URZ ;  /* 0x0000000b04057899 */ /* 0x000fe400080006ff */
[----:B------:R-:W-:Y:S01]  /*08f0*/  USHF.L.U32 UR4, UR4, 0x1, URZ ;  /* 0x0000000104047899 */ /* 0x000fe200080006ff */
[----:B------:R-:W-:Y:S01]  /*0900*/  ELECT P1, URZ, PT ;  /* 0x0000000000ff782f */ /* 0x000fe20003820000 */
[----:B------:R-:W2:Y:S10]  /*0910*/  FENCE.VIEW.ASYNC.S ;  /* 0x00000000000073c6 */ /* 0x000eb40000000000 */
[----:B--2---:R4:W2:Y:S01]  /*0920*/  SYNCS.EXCH.64 URZ, [UR6+0x80], UR4 ;  /* 0x0000800406ff75b2 */ /* 0x0048a20008000100 */
[----:B------:R4:W3:Y:S02]  /*0930*/  SYNCS.EXCH.64 URZ, [UR6+0x88], UR4 ;  /* 0x0000880406ff75b2 */ /* 0x0008e40008000100 */
[----:B----4-:R-:W-:Y:S01]  /*0940*/  NOP ;  /* 0x0000000000007918 */ /* 0x010fe20000000000 */
.L_x_11:
[----:B------:R-:W4:Y:S01]  /*0950*/  SHFL.IDX PT, R0, R85, RZ, 0x1f ;  /* 0x00001fff55007589 */ /* 0x000f2200000e0000 */
[----:B------:R-:W-:Y:S01]  /*0960*/  NOP ;  /* 0x0000000000007918 */ /* 0x000fe20000000000 */
[----:B----4-:R-:W-:-:S13]  /*0970*/  ISETP.NE.AND P1, PT, R0, 0x4, PT ;  /* 0x000000040000780c */ /* 0x010fda0003f25270 */
[----:B------:R-:W-:Y:S05]  /*0980*/  @P1 BRA `(.L_x_12) ;  /* 0x0000000000481947 */ /* 0x000fea0003800000 */
[----:B--23--:R-:W-:Y:S01]  /*0990*/  UMOV UR4, 0xe20 ;  /* 0x00000e2000047882 */ /* 0x00cfe20000000000 */
[----:B------:R-:W-:Y:S01]  /*09a0*/  UMOV UR6, 0x400 ;  /* 0x0000040000067882 */ /* 0x000fe20000000000 */
[----:B------:R-:W-:Y:S01]  /*09b0*/  USEL UR4, UR4, 0xc20, UP3 ;  /* 0x00000c2004047887 */ /* 0x000fe20009800000 */
        /* <DEDUP_REMOVED lines=10> */
[----:B--2---:R4:W2:Y:S08]  /*0a60*/  SYNCS.EXCH.64 URZ, [UR6+0x90], UR8 ;  /* 0x0000900806ff75b2 */ /* 0x0048b00008000100 */
[----:B------:R4:W3:Y:S01]  /*0a70*/  SYNCS.EXCH.64 URZ, [UR6+0xa0], UR4 ;  /* 0x0000a00406ff75b2 */ /* 0x0008e20008000100 */
[----:B------:R4:W1:Y:S01]  /*0a80*/  SYNCS.EXCH.64 URZ, [UR6+0x98], UR8 ;  /* 0x0000980806ff75b2 */ /* 0x0008620008000100 */
[----:B------:R4:W1:Y:S02]  /*0a90*/  SYNCS.EXCH.64 URZ, [UR6+0xa8], UR4 ;  /* 0x0000a80406ff75b2 */ /* 0x0008640008000100 */
[----:B----4-:R-:W-:Y:S01]  /*0aa0*/  NOP ;  /* 0x0000000000007918 */ /* 0x010fe20000000000 */
.L_x_12:
[----:B------:R-:W4:Y:S01]  /*0ab0*/  SHFL.IDX PT, R0, R85, RZ, 0x1f ;  /* 0x00001fff55007589 */ /* 0x000f2200000e0000 */
[----:B------:R-:W-:Y:S01]  /*0ac0*/  NOP ;  /* 0x0000000000007918 */ /* 0x000fe20000000000 */
[----:B----4-:R-:W-:-:S13]  /*0ad0*/  ISETP.NE.AND P1, PT, R0, 0x5, PT ;  /* 0x000000050000780c */ /* 0x010fda0003f25270 */
[----:B------:R-:W-:Y:S05]  /*0ae0*/  @P1 BRA `(.L_x_13) ;  /* 0x0000000000541947 */ /* 0x000fea0003800000 */
[----:B--23--:R-:W-:Y:S01]  /*0af0*/  UMOV UR4, 0x400 ;  /* 0x0000040000047882 */ /* 0x00cfe20000000000 */
        /* <DEDUP_REMOVED lines=14> */
[----:B------:R4:W1:Y:S01]  /*0be0*/  SYNCS.EXCH.64 URZ, [UR4+0xd8], UR8 ;  /* 0x0000d80804ff75b2 */ /* 0x0008620008000100 */
[----:B------:R4:W1:Y:S01]  /*0bf0*/  SYNCS.EXCH.64 URZ, [UR4+0xc0], UR6 ;  /* 0x0000c00604ff75b2 */ /* 0x0008620008000100 */
[----:B------:R4:W1:Y:S01]  /*0c00*/  SYNCS.EXCH.64 URZ, [UR4+0xe0], UR8 ;  /* 0x0000e00804ff75b2 */ /* 0x0008620008000100 */
[----:B------:R4:W1:Y:S01]  /*0c10*/  SYNCS.EXCH.64 URZ, [UR4+0xc8], UR6 ;  /* 0x0000c80604ff75b2 */ /* 0x0008620008000100 */
[----:B------:R4:W1:Y:S02]  /*0c20*/  SYNCS.EXCH.64 URZ, [UR4+0xe8], UR8 ;  /* 0x0000e80804ff75b2 */ /* 0x0008640008000100 */
[----:B----4-:R-:W-:Y:S01]  /*0c30*/  NOP ;  /* 0x0000000000007918 */ /* 0x010fe20000000000 */
.L_x_13:
[----:B------:R-:W4:Y:S01]  /*0c40*/  SHFL.IDX PT, R0, R85, RZ, 0x1f ;  /* 0x00001fff55007589 */ /* 0x000f2200000e0000 */
[----:B------:R-:W-:Y:S01]  /*0c50*/  ISETP.NE.OR P0, PT, RZ, UR21, !P0 ;  /* 0x00000015ff007c0c */ /* 0x000fe2000c705670 */
        /* <DEDUP_REMOVED lines=12> */
[----:B------:R4:W3:Y:S01]  /*0d20*/  SYNCS.EXCH.64 URZ, [UR4+0x100], UR6 ;  /* 0x0001000604ff75b2 */ /* 0x0008e20008000100 */
[----:B------:R4:W1:Y:S01]  /*0d30*/  SYNCS.EXCH.64 URZ, [UR4+0xf8], UR6 ;  /* 0x0000f80604ff75b2 */ /* 0x0008620008000100 */
[----:B------:R4:W1:Y:S02]  /*0d40*/  SYNCS.EXCH.64 URZ, [UR4+0x108], UR6 ;  /* 0x0001080604ff75b2 */ /* 0x0008640008000100 */
[----:B----4-:R-:W-:Y:S01]  /*0d50*/  NOP ;  /* 0x0000000000007918 */ /* 0x010fe20000000000 */
.L_x_14:
[----:B------:R-:W-:Y:S01]  /*0d60*/  VOTEU.ALL UP0, P0 ;  /* 0x0000000000ff7886 */ /* 0x000fe20000000000 */
[----:B--23--:R-:W-:Y:S01]  /*0d70*/  UMOV UR4, 0x20 ;  /* 0x0000002000047882 */ /* 0x00cfe20000000000 */
[----:B------:R-:W2:Y:S01]  /*0d80*/  LDCU UR28, c[0x0][0x36c] ;  /* 0x00006d80ff1c77ac */ /* 0x000ea20008000800 */
[----:B------:R-:W-:Y:S01]  /*0d90*/  NOP ;  /* 0x0000000000007918 */ /* 0x000fe20000000000 */
[----:B------:R-:W-:Y:S01]  /*0da0*/  LOP3.LUT R0, R97, 0x1f, RZ, 0xc0, !PT ;  /* 0x0000001f61007812 */ /* 0x000fe200078ec0ff */
[----:B------:R-:W-:Y:S01]  /*0db0*/  @!UP0 UMOV UR6, 0x400 ;  /* 0x0000040000068882 */ /* 0x000fe20000000000 */
[----:B------:R-:W-:-:S04]  /*0dc0*/  @!UP0 UIADD3 UR4, UPT, UPT, -UR4, 0x100000, URZ ;  /* 0x0010000004048890 */ /* 0x000fc8000fffe1ff */
[----:B------:R-:W-:Y:S02]  /*0dd0*/  @!UP0 USHF.L.U32 UR5, UR4, 0xb, URZ ;  /* 0x0000000b04058899 */ /* 0x000fe400080006ff */
[----:B------:R-:W-:Y:S02]  /*0de0*/  @!UP0 USHF.L.U32 UR4, UR4, 0x1, URZ ;  /* 0x0000000104048899 */ /* 0x000fe400080006ff */
[----:B------:R-:W-:Y:S01]  /*0df0*/  @!UP0 ULEA UR6, UR52, UR6, 0x18 ;  /* 0x0000000634068291 */ /* 0x000fe2000f8ec0ff */
[----:B------:R-:W-:Y:S01]  /*0e00*/  VOTEU.ALL UP0, P0 ;  /* 0x0000000000ff7886 */ /* 0x000fe20000000000 */
[----:B------:R-:W-:Y:S02]  /*0e10*/  UISETP.NE.AND UP4, UPT, UR21, URZ, UPT ;  /* 0x000000ff1500728c */ /* 0x000fe4000bf85270 */
[----:B--2---:R-:W-:Y:S01]  /*0e20*/  UISETP.EQ.U32.AND UP1, UPT, UR28, 0x1, UPT ;  /* 0x000000011c00788c */ /* 0x004fe2000bf22070 */
[----:B------:R-:W2:Y:S07]  /*0e30*/  FENCE.VIEW.ASYNC.S ;  /* 0x00000000000073c6 */ /* 0x000eae0000000000 */
[----:B--2---:R2:W3:Y:S01]  /*0e40*/  @!UP0 SYNCS.EXCH.64 URZ, [UR6+0x110], UR4 ;  /* 0x0001100406ff85b2 */ /* 0x0044e20008000100 */
[----:B------:R-:W-:Y:S05]  /*0e50*/  BRA.U !UP1, `(.L_x_15) ;  /* 0x0000000109087547 */ /* 0x000fea000b800000 */
[----:B-1-3--:R-:W-:Y:S01]  /*0e60*/  UCGABAR_ARV ;  /* 0x00000000000079c7 */ /* 0x00afe20008000000 */
[----:B------:R-:W-:Y:S05]  /*0e70*/  BRA `(.L_x_16) ;  /* 0x0000000000047947 */ /* 0x000fea0003800000 */
.L_x_15:
[----:B-1-3--:R-:W-:Y:S01]  /*0e80*/  NOP ;  /* 0x0000000000007918 */ /* 0x00afe20000000000 */
.L_x_16:
[----:B------:R-:W1:Y:S01]  /*0e90*/  S2UR UR8, SR_CTAID.Y ;  /* 0x00000000000879c3 */ /* 0x000e620000002600 */
[----:B------:R-:W-:-:S05]  /*0ea0*/  CS2R.32 R86, SR_CgaSize ;  /* 0x0000000000567805 */ /* 0x000fca0000008a00 */
[----:B------:R-:W-:-:S05]  /*0eb0*/  IMAD R86, R86, -0xa0, RZ ;  /* 0xffffff6056567824 */ /* 0x000fca00078e02ff */
[----:B------:R-:W-:-:S14]  /*0ec0*/  R2UR UR9, R86 ;  /* 0x00000000560972ca */ /* 0x000fdc00000e0000 */
[----:B------:R-:W3:Y:S01]  /*0ed0*/  LDCU UR9, c[0x0][UR9+0x2b4] ;  /* 0x00005680090977ac */ /* 0x000ee20008000800 */
[----:B------:R-:W-:-:S05]  /*0ee0*/  CS2R.32 R86, SR_CgaSize ;  /* 0x0000000000567805 */ /* 0x000fca0000008a00 */
[----:B------:R-:W-:-:S05]  /*0ef0*/  IMAD R86, R86, -0xa0, RZ ;  /* 0xffffff6056567824 */ /* 0x000fca00078e02ff */
[----:B------:R-:W-:-:S14]  /*0f00*/  R2UR UR10, R86 ;  /* 0x00000000560a72ca */ /* 0x000fdc00000e0000 */
[----:B------:R-:W4:Y:S01]  /*0f10*/  LDCU UR10, c[0x0][UR10+0x2b0] ;  /* 0x000056000a0a77ac */ /* 0x000f220008000800 */
[----:B------:R-:W4:Y:S01]  /*0f20*/  S2UR UR26, SR_CTAID.X ;  /* 0x00000000001a79c3 */ /* 0x000f220000002500 */
[----:B--2---:R-:W-:Y:S02]  /*0f30*/  USHF.R.U32.HI UR4, URZ, 0x2, UR52 ;  /* 0x00000002ff047899 */ /* 0x004fe40008011634 */
[----:B------:R-:W-:Y:S02]  /*0f40*/  USHF.R.U32.HI UR7, URZ, 0x1, UR52 ;  /* 0x00000001ff077899 */ /* 0x000fe40008011634 */
[----:B------:R-:W-:Y:S02]  /*0f50*/  ULOP3.LUT UR55, UR4, 0x3, URZ, 0xc0, !UPT ;  /* 0x0000000304377892 */ /* 0x000fe4000f8ec0ff */
[----:B------:R-:W-:Y:S01]  /*0f60*/  ULOP3.LUT UR5, UR68, 0xc, UR52, 0xf8, !UPT ;  /* 0x0000000c44057892 */ /* 0x000fe2000f8ef834 */
[----:B------:R-:W2:Y:S01]  /*0f70*/  S2UR UR36, SR_CTAID.Z ;  /* 0x00000000002479c3 */ /* 0x000ea20000002700 */
[----:B------:R-:W-:-:S05]  /*0f80*/  CS2R.32 R86, SR_CgaSize ;  /* 0x0000000000567805 */ /* 0x000fca0000008a00 */
[----:B------:R-:W-:-:S05]  /*0f90*/  IMAD R86, R86, -0xa0, RZ ;  /* 0xffffff6056567824 */ /* 0x000fca00078e02ff */
[----:B------:R-:W-:-:S14]  /*0fa0*/  R2UR UR63, R86 ;  /* 0x00000000563f72ca */ /* 0x000fdc00000e0000 */
[----:B------:R-:W2:Y:S01]  /*0fb0*/  LDCU UR63, c[0x0][UR63+0x2a0] ;  /* 0x000054003f3f77ac */ /* 0x000ea20008000800 */
[----:B------:R-:W2:Y:S01]  /*0fc0*/  LDCU UR24, c[0x0][0xb24] ;  /* 0x00016480ff1877ac */ /* 0x000ea20008000800 */
[----:B-1----:R-:W-:Y:S01]  /*0fd0*/  I2FP.F32.U32 R2, UR8 ;  /* 0x0000000800027c45 */ /* 0x002fe20008201000 */
[----:B------:R-:W-:Y:S02]  /*0fe0*/  ULOP3.LUT UR57, UR7, 0x1, URZ, 0xc0, !UPT ;  /* 0x0000000107397892 */ /* 0x000fe4000f8ec0ff */
[----:B------:R-:W-:Y:S02]  /*0ff0*/  UISETP.GT.U32.AND UP0, UPT, UR5, 0xffff, UPT ;  /* 0x0000ffff0500788c */ /* 0x000fe4000bf04070 */
[----:B---3--:R-:W-:Y:S01]  /*1000*/  FMUL R2, R2, UR9 ;  /* 0x0000000902027c20 */ /* 0x008fe20008400000 */
[----:B------:R-:W-:Y:S01]  /*1010*/  ULOP3.LUT UR6, UR52, 0x3, URZ, 0xc0, !UPT ;  /* 0x0000000334067892 */ /* 0x000fe2000f8ec0ff */
[----:B----4-:R-:W-:Y:S01]  /*1020*/  I2FP.F32.U32 R3, UR26 ;  /* 0x0000001a00037c45 */ /* 0x010fe20008201000 */
[----:B------:R-:W-:-:S03]  /*1030*/  USEL UR5, UR5, 0xffff, !UP0 ;  /* 0x0000ffff05057887 */ /* 0x000fc6000c000000 */
[----:B------:R-:W1:Y:S01]  /*1040*/  F2I.U32.TRUNC.NTZ R2, R2 ;  /* 0x0000000200027305 */ /* 0x000e62000020f000 */
[----:B------:R-:W-:Y:S01]  /*1050*/  UISETP.GT.U32.AND UP1, UPT, UR6, 0xffff, UPT ;  /* 0x0000ffff0600788c */ /* 0x000fe2000bf24070 */
[----:B------:R-:W-:Y:S01]  /*1060*/  FMUL R3, R3, UR10 ;  /* 0x0000000a03037c20 */ /* 0x000fe20008400000 */
[----:B------:R-:W-:-:S05]  /*1070*/  CS2R.32 R86, SR_CgaSize ;  /* 0x0000000000567805 */ /* 0x000fca0000008a00 */
[----:B------:R-:W-:-:S05]  /*1080*/  IMAD R86, R86, -0xa0, RZ ;  /* 0xffffff6056567824 */ /* 0x000fca00078e02ff */
[----:B------:R-:W-:-:S14]  /*1090*/  R2UR UR10, R86 ;  /* 0x00000000560a72ca */ /* 0x000fdc00000e0000 */
[----:B------:R-:W3:Y:S01]  /*10a0*/  LDCU UR10, c[0x0][UR10+0x2a4] ;  /* 0x000054800a0a77ac */ /* 0x000ee20008000800 */
[----:B------:R-:W-:Y:S01]  /*10b0*/  ULOP3.LUT UR5, UR5, 0xffff, URZ, 0xc0, !UPT ;  /* 0x0000ffff05057892 */ /* 0x000fe2000f8ec0ff */
[----:B------:R-:W4:Y:S01]  /*10c0*/  F2I.U32.TRUNC.NTZ R3, R3 ;  /* 0x0000000300037305 */ /* 0x000f22000020f000 */
[----:B------:R-:W-:Y:S01]  /*10d0*/  USEL UR6, UR6, 0xffff, !UP1 ;  /* 0x0000ffff06067887 */ /* 0x000fe2000c800000 */
[----:B------:R-:W-:Y:S01]  /*10e0*/  UMOV UR31, 0x5 ;  /* 0x00000005001f7882 */ /* 0x000fe20000000000 */
[----:B------:R-:W-:Y:S02]  /*10f0*/  USHF.L.U32 UR40, UR52, 0x9, URZ ;  /* 0x0000000934287899 */ /* 0x000fe400080006ff */
[----:B------:R-:W-:Y:S01]  /*1100*/  USHF.L.U32 UR31, UR31, UR5, URZ ;  /* 0x000000051f1f7299 */ /* 0x000fe200080006ff */
[----:B-1----:R-:W-:Y:S01]  /*1110*/  R2UR UR4, R2 ;  /* 0x00000000020472ca */ /* 0x002fe200000e0000 */
[----:B------:R-:W-:Y:S01]  /*1120*/  USHF.L.U32 UR39, UR52, 0xa, URZ ;  /* 0x0000000a34277899 */ /* 0x000fe200080006ff */
[----:B------:R-:W-:Y:S01]  /*1130*/  PRMT R2, RZ, 0x7610, R2 ;  /* 0x00007610ff027816 */ /* 0x000fe20000000002 */
[----:B------:R-:W-:Y:S01]  /*1140*/  ULOP3.LUT UR6, UR6, 0xffff, URZ, 0xc0, !UPT ;  /* 0x0000ffff06067892 */ /* 0x000fe2000f8ec0ff */
[----:B------:R-:W-:Y:S01]  /*1150*/  UMOV UR37, 0x1111 ;  /* 0x0000111100257882 */ /* 0x000fe20000000000 */
[----:B------:R-:W1:Y:S01]  /*1160*/  LDCU UR42, c[0x0][0xb24] ;  /* 0x00016480ff2a77ac */ /* 0x000e620008000800 */
[----:B----4-:R-:W-:-:S02]  /*1170*/  R2UR UR7, R3 ;  /* 0x00000000030772ca */ /* 0x010fc400000e0000 */
[----:B------:R-:W-:Y:S01]  /*1180*/  PRMT R3, RZ, 0x7610, R3 ;  /* 0x00007610ff037816 */ /* 0x000fe20000000003 */
[----:B------:R-:W4:Y:S04]  /*1190*/  LDCU UR27, c[0x0][0xb30] ;  /* 0x00016600ff1b77ac */ /* 0x000f280008000800 */
[----:B------:R-:W-:Y:S02]  /*11a0*/  UIADD3 UR4, UPT, UPT, -UR4, URZ, URZ ;  /* 0x000000ff04047290 */ /* 0x000fe4000fffe1ff */
[----:B------:R-:W-:Y:S02]  /*11b0*/  UISETP.NE.AND UP5, UPT, UR21, 0x2, UPT ;  /* 0x000000021500788c */ /* 0x000fe4000bfa5270 */
[----:B---3--:R-:W-:Y:S02]  /*11c0*/  UIMAD UR4, UR10, UR4, UR8 ;  /* 0x000000040a0472a4 */ /* 0x008fe4000f8e0208 */
[----:B------:R-:W-:-:S02]  /*11d0*/  UIADD3 UR5, UPT, UPT, -UR7, URZ, URZ ;  /* 0x000000ff07057290 */ /* 0x000fc4000fffe1ff */
[----:B------:R-:W-:Y:S02]  /*11e0*/  ULOP3.LUT UR40, UR40, 0x1800, URZ, 0xc0, !UPT ;  /* 0x0000180028287892 */ /* 0x000fe4000f8ec0ff */
[----:B------:R-:W-:Y:S01]  /*11f0*/  IMAD.U32 R86, RZ, RZ, UR4 ;  /* 0x00000004ff567e24 */ /* 0x000fe2000f8e00ff */
[----:B------:R-:W-:Y:S02]  /*1200*/  ULOP3.LUT UR39, UR39, 0x800, URZ, 0xc0, !UPT ;  /* 0x0000080027277892 */ /* 0x000fe4000f8ec0ff */
[----:B--2---:R-:W-:Y:S01]  /*1210*/  UISETP.GE.AND UP6, UPT, UR24, 0x1, UPT ;  /* 0x000000011800788c */ /* 0x004fe2000bfc6270 */
[----:B------:R-:W-:Y:S01]  /*1220*/  UMOV UR20, UR8 ;  /* 0x0000000800147c82 */ /* 0x000fe20008000000 */
[----:B------:R-:W-:Y:S01]  /*1230*/  UMOV UR16, UR26 ;  /* 0x0000001a00107c82 */ /* 0x000fe20008000000 */
[----:B------:R-:W-:Y:S02]  /*1240*/  USHF.L.U32 UR37, UR37, UR6, URZ ;  /* 0x0000000625257299 */ /* 0x000fe400080006ff */
[----:B------:R-:W-:Y:S01]  /*1250*/  UIMAD UR63, UR63, UR5, UR26 ;  /* 0x000000053f3f72a4 */ /* 0x000fe2000f8e021a */
[----:B-1--4-:R-:W-:Y:S11]  /*1260*/  BRA.U UP4, `(.L_x_17) ;  /* 0x0000000104b07547 */ /* 0x012ff6000b800000 */
[----:B------:R-:W-:Y:S01]  /*1270*/  R2UR UR18, R86 ;  /* 0x00000000561272ca */ /* 0x000fe200000e0000 */
[----:B------:R-:W-:-:S12]  /*1280*/  ULOP3.LUT UR4, UR63, 0x2, URZ, 0x3c, !UPT ;  /* 0x000000023f047892 */ /* 0x000fd8000f8e3cff */
[----:B------:R-:W-:Y:S02]  /*1290*/  UISETP.NE.AND UP0, UPT, UR18, URZ, UPT ;  /* 0x000000ff1200728c */ /* 0x000fe4000bf05270 */
[----:B------:R-:W-:Y:S02]  /*12a0*/  UISETP.NE.AND UP2, UPT, UR18, 0x1, UPT ;  /* 0x000000011200788c */ /* 0x000fe4000bf45270 */
[----:B------:R-:W-:Y:S02]  /*12b0*/  UISETP.GT.U32.AND UP1, UPT, UR63, 0x1, UP0 ;  /* 0x000000013f00788c */ /* 0x000fe40008724070 */
[----:B------:R-:W-:Y:S02]  /*12c0*/  UISETP.GT.U32.AND UP0, UPT, UR4, 0x1, UP0 ;  /* 0x000000010400788c */ /* 0x000fe40008704070 */
[----:B------:R-:W-:Y:S02]  /*12d0*/  USEL UR7, URZ, 0x1, UP1 ;  /* 0x00000001ff077887 */ /* 0x000fe40008800000 */
[----:B------:R-:W-:-:S02]  /*12e0*/  USEL UR8, URZ, 0x2, UP1 ;  /* 0x00000002ff087887 */ /* 0x000fc40008800000 */
[----:B------:R-:W-:Y:S02]  /*12f0*/  UISETP.GT.U32.AND UP1, UPT, UR63, 0x1, UP2 ;  /* 0x000000013f00788c */ /* 0x000fe40009724070 */
[----:B------:R-:W-:Y:S02]  /*1300*/  USEL UR12, URZ, 0x4, UP0 ;  /* 0x00000004ff0c7887 */ /* 0x000fe40008000000 */
[----:B------:R-:W-:Y:S02]  /*1310*/  USEL UR15, URZ, 0x8, UP0 ;  /* 0x00000008ff0f7887 */ /* 0x000fe40008000000 */
[----:B------:R-:W-:Y:S02]  /*1320*/  UISETP.GT.U32.AND UP0, UPT, UR4, 0x1, UP2 ;  /* 0x000000010400788c */ /* 0x000fe40009704070 */
[----:B------:R-:W-:Y:S02]  /*1330*/  USEL UR6, URZ, 0x10, UP1 ;  /* 0x00000010ff067887 */ /* 0x000fe40008800000 */
[----:B------:R-:W-:-:S02]  /*1340*/  USEL UR11, URZ, 0x20, UP1 ;  /* 0x00000020ff0b7887 */ /* 0x000fc40008800000 */
[----:B------:R-:W-:Y:S02]  /*1350*/  UISETP.NE.AND UP1, UPT, UR18, 0x2, UPT ;  /* 0x000000021200788c */ /* 0x000fe4000bf25270 */
[----:B------:R-:W-:Y:S02]  /*1360*/  USEL UR14, URZ, 0x40, UP0 ;  /* 0x00000040ff0e7887 */ /* 0x000fe40008000000 */
[----:B------:R-:W-:Y:S02]  /*1370*/  USEL UR17, URZ, 0x80, UP0 ;  /* 0x00000080ff117887 */ /* 0x000fe40008000000 */
[----:B------:R-:W-:Y:S02]  /*1380*/  UISETP.GT.U32.AND UP0, UPT, UR63, 0x1, UP1 ;  /* 0x000000013f00788c */ /* 0x000fe40008f04070 */
[----:B------:R-:W-:Y:S02]  /*1390*/  UISETP.NE.AND UP2, UPT, UR18, 0x3, UPT ;  /* 0x000000031200788c */ /* 0x000fe4000bf45270 */
[----:B------:R-:W-:-:S02]  /*13a0*/  USEL UR5, URZ, 0x100, UP0 ;  /* 0x00000100ff057887 */ /* 0x000fc40008000000 */
[----:B------:R-:W-:Y:S02]  /*13b0*/  USEL UR10, URZ, 0x200, UP0 ;  /* 0x00000200ff0a7887 */ /* 0x000fe40008000000 */
[----:B------:R-:W-:Y:S02]  /*13c0*/  UISETP.GT.U32.AND UP0, UPT, UR63, 0x1, UP2 ;  /* 0x000000013f00788c */ /* 0x000fe40009704070 */
[----:B------:R-:W-:Y:S02]  /*13d0*/  UIADD3 UR5, UPT, UPT, UR5, UR6, UR7 ;  /* 0x0000000605057290 */ /* 0x000fe4000fffe007 */
[----:B------:R-:W-:Y:S02]  /*13e0*/  USEL UR9, URZ, 0x1000, UP0 ;  /* 0x00001000ff097887 */ /* 0x000fe40008000000 */
[----:B------:R-:W-:Y:S02]  /*13f0*/  USEL UR13, URZ, 0x2000, UP0 ;  /* 0x00002000ff0d7887 */ /* 0x000fe40008000000 */
[----:B------:R-:W-:-:S02]  /*1400*/  UIADD3 UR5, UPT, UPT, UR8, UR9, UR5 ;  /* 0x0000000908057290 */ /* 0x000fc4000fffe005 */
[----:B------:R-:W-:Y:S02]  /*1410*/  UISETP.GT.U32.AND UP1, UPT, UR4, 0x1, UP1 ;  /* 0x000000010400788c */ /* 0x000fe40008f24070 */
[----:B------:R-:W-:Y:S02]  /*1420*/  UIADD3 UR5, UPT, UPT, UR10, UR11, UR5 ;  /* 0x0000000b0a057290 */ /* 0x000fe4000fffe005 */
[----:B------:R-:W-:Y:S02]  /*1430*/  UISETP.GT.U32.AND UP0, UPT, UR4, 0x1, UP2 ;  /* 0x000000010400788c */ /* 0x000fe40009704070 */
[----:B------:R-:W-:Y:S02]  /*1440*/  USEL UR4, URZ, 0x400, UP1 ;  /* 0x00000400ff047887 */ /* 0x000fe40008800000 */
[----:B------:R-:W-:Y:S02]  /*1450*/  UIADD3 UR5, UPT, UPT, UR12, UR13, UR5 ;  /* 0x0000000d0c057290 */ /* 0x000fe4000fffe005 */
[----:B------:R-:W-:-:S02]  /*1460*/  USEL UR6, URZ, 0x4000, UP0 ;  /* 0x00004000ff067887 */ /* 0x000fc40008000000 */
[----:B------:R-:W-:Y:S02]  /*1470*/  UIADD3 UR5, UPT, UPT, UR4, UR14, UR5 ;  /* 0x0000000e04057290 */ /* 0x000fe4000fffe005 */
[----:B------:R-:W-:Y:S02]  /*1480*/  USEL UR7, URZ, 0x800, UP1 ;  /* 0x00000800ff077887 */ /* 0x000fe40008800000 */
[----:B------:R-:W-:Y:S02]  /*1490*/  ULOP3.LUT UR4, UR63, 0xfffffffe, URZ, 0xc0, !UPT ;  /* 0xfffffffe3f047892 */ /* 0x000fe4000f8ec0ff */
[----:B------:R-:W-:Y:S02]  /*14a0*/  UIADD3 UR5, UPT, UPT, UR15, UR6, UR5 ;  /* 0x000000060f057290 */ /* 0x000fe4000fffe005 */
[----:B------:R-:W-:Y:S02]  /*14b0*/  ULEA UR4, UR18, UR4, 0x2 ;  /* 0x0000000412047291 */ /* 0x000fe4000f8e10ff */
[----:B------:R-:W-:-:S02]  /*14c0*/  USEL UR6, URZ, 0x8000, UP0 ;  /* 0x00008000ff067887 */ /* 0x000fc40008000000 */
[----:B------:R-:W-:-:S03]  /*14d0*/  UIADD3 UR5, UPT, UPT, UR7, UR17, UR5 ;  /* 0x0000001107057290 */ /* 0x000fc6000fffe005 */
[----:B------:R-:W-:Y:S01]  /*14e0*/  UMOV UR7, 0x3 ;  /* 0x0000000300077882 */ /* 0x000fe20000000000 */
[----:B------:R-:W-:Y:S02]  /*14f0*/  UIADD3 UR5, UPT, UPT, UR5, UR6, URZ ;  /* 0x0000000605057290 */ /* 0x000fe4000fffe0ff */
[----:B------:R-:W-:-:S04]  /*1500*/  USHF.L.U32 UR4, UR7, UR4, URZ ;  /* 0x0000000407047299 */ /* 0x000fc800080006ff */
[----:B------:R-:W-:Y:S02]  /*1510*/  MOV R3, UR5 ;  /* 0x0000000500037c02 */ /* 0x000fe40008000f00 */
[----:B------:R-:W-:Y:S02]  /*1520*/  IMAD.U32 R2, RZ, RZ, UR4 ;  /* 0x00000004ff027e24 */ /* 0x000fe4000f8e00ff */
.L_x_17:
[----:B------:R-:W-:Y:S05]  /*1530*/  BRA.U !UP6, `(.L_x_18) ;  /* 0x000000010ed47547 */ /* 0x000fea000b800000 */
[----:B------:R-:W1:Y:S01]  /*1540*/  LDCU.128 UR12, c[0x0][0xb10] ;  /* 0x00016200ff0c77ac */ /* 0x000e620008000c00 */
[----:B------:R-:W2:Y:S01]  /*1550*/  LDCU UR6, c[0x0][0x370] ;  /* 0x00006e00ff0677ac */ /* 0x000ea20008000800 */
[----:B------:R-:W3:Y:S01]  /*1560*/  LDCU UR5, c[0x0][0x374] ;  /* 0x00006e80ff0577ac */ /* 0x000ee20008000800 */
[----:B------:R-:W4:Y:S01]  /*1570*/  LDCU UR25, c[0x0][0xb0c] ;  /* 0x00016180ff1977ac */ /* 0x000f220008000800 */
[----:B------:R-:W4:Y:S01]  /*1580*/  LDCU UR4, c[0x0][0xb20] ;  /* 0x00016400ff0477ac */ /* 0x000f220008000800 */
[----:B------:R-:W4:Y:S01]  /*1590*/  LDCU.64 UR8, c[0x0][0xb28] ;  /* 0x00016500ff0877ac */ /* 0x000f220008000a00 */
[----:B-1----:R-:W-:Y:S02]  /*15a0*/  UISETP.NE.AND UP0, UPT, UR14, 0x1, UPT ;  /* 0x000000010e00788c */ /* 0x002fe4000bf05270 */
[----:B---3--:R-:W-:Y:S02]  /*15b0*/  UIMAD.WIDE.U32 UR10, UR5, UR15, URZ ;  /* 0x0000000f050a72a5 */ /* 0x008fe4000f8e00ff */
[----:B--2---:R-:W-:-:S02]  /*15c0*/  UIMAD.WIDE.U32 UR18, UR6, UR12, URZ ;  /* 0x0000000c061272a5 */ /* 0x004fc4000f8e00ff */
[----:B----4-:R-:W-:Y:S02]  /*15d0*/  UISETP.NE.AND UP1, UPT, UR25, 0x1, UPT ;  /* 0x000000011900788c */ /* 0x010fe4000bf25270 */
[----:B------:R-:W-:Y:S01]  /*15e0*/  UISETP.NE.AND UP2, UPT, UR24, 0x1, UPT ;  /* 0x000000011800788c */ /* 0x000fe2000bf45270 */
[----:B------:R-:W-:Y:S02]  /*15f0*/  UMOV UR10, UR11 ;  /* 0x0000000b000a7c82 */ /* 0x000fe40008000000 */
[----:B------:R-:W-:Y:S01]  /*1600*/  UMOV UR18, UR19 ;  /* 0x0000001300127c82 */ /* 0x000fe20008000000 */
[----:B------:R-:W-:Y:S02]  /*1610*/  @UP0 USHF.R.U32.HI UR5, URZ, UR4, UR10 ;  /* 0x00000004ff050299 */ /* 0x000fe4000801160a */
[----:B------:R-:W-:Y:S02]  /*1620*/  UIMAD.WIDE.U32 UR22, UR20, UR15, URZ ;  /* 0x0000000f141672a5 */ /* 0x000fe4000f8e00ff */
[----:B------:R-:W-:-:S02]  /*1630*/  UIMAD.WIDE.U32 UR10, UR5, UR8, URZ ;  /* 0x00000008050a72a5 */ /* 0x000fc4000f8e00ff */
[----:B------:R-:W-:Y:S02]  /*1640*/  @UP1 USHF.R.U32.HI UR6, URZ, UR13, UR18 ;  /* 0x0000000dff061299 */ /* 0x000fe40008011612 */
[----:B------:R-:W-:Y:S02]  /*1650*/  UIMAD.WIDE.U32 UR16, UR26, UR12, URZ ;  /* 0x0000000c1a1072a5 */ /* 0x000fe4000f8e00ff */
[----:B------:R-:W-:Y:S01]  /*1660*/  UIMAD.WIDE.U32 UR18, UR6, UR8, URZ ;  /* 0x00000008061272a5 */ /* 0x000fe2000f8e00ff */
[----:B------:R-:W-:Y:S01]  /*1670*/  UMOV UR22, UR23 ;  /* 0x0000001700167c82 */ /* 0x000fe20008000000 */
[----:B------:R-:W-:Y:S01]  /*1680*/  UMOV UR10, UR11 ;  /* 0x0000000b000a7c82 */ /* 0x000fe20008000000 */
[----:B------:R-:W-:Y:S02]  /*1690*/  USHF.R.U32.HI UR22, URZ, UR4, UR22 ;  /* 0x00000004ff167299 */ /* 0x000fe40008011616 */
[----:B------:R-:W-:Y:S02]  /*16a0*/  @UP2 USHF.R.U32.HI UR5, URZ, UR9, UR10 ;  /* 0x00000009ff052299 */ /* 0x000fe4000801160a */
[----:B------:R-:W-:Y:S01]  /*16b0*/  UMOV UR7, UR19 ;  /* 0x0000001300077c82 */ /* 0x000fe20008000000 */
[----:B------:R-:W-:Y:S01]  /*16c0*/  UMOV UR16, UR17 ;  /* 0x0000001100107c82 */ /* 0x000fe20008000000 */
[----:B------:R-:W-:-:S02]  /*16d0*/  @UP2 USHF.R.U32.HI UR6, URZ, UR9, UR7 ;  /* 0x00000009ff062299 */ /* 0x000fc40008011607 */
[----:B------:R-:W-:Y:S02]  /*16e0*/  USHF.R.U32.HI UR16, URZ, UR13, UR16 ;  /* 0x0000000dff107299 */ /* 0x000fe40008011610 */
[----:B------:R-:W-:Y:S02]  /*16f0*/  USEL UR4, UR20, UR22, !UP0 ;  /* 0x0000001614047287 */ /* 0x000fe4000c000000 */
[----:B------:R-:W-:Y:S02]  /*1700*/  UIMAD UR7, UR5, UR24, URZ ;  /* 0x00000018050772a4 */ /* 0x000fe4000f8e02ff */
[----:B------:R-:W-:Y:S02]  /*1710*/  USEL UR5, UR26, UR16, !UP1 ;  /* 0x000000101a057287 */ /* 0x000fe4000c800000 */
[----:B------:R-:W-:Y:S02]  /*1720*/  UIMAD UR12, UR6, UR24, URZ ;  /* 0x00000018060c72a4 */ /* 0x000fe4000f8e02ff */
[----:B------:R-:W-:-:S02]  /*1730*/  UISETP.GE.AND UP0, UPT, UR4, UR7, UPT ;  /* 0x000000070400728c */ /* 0x000fc4000bf06270 */
[----:B------:R-:W-:Y:S02]  /*1740*/  UIMAD.WIDE.U32 UR10, UR4, UR8, URZ ;  /* 0x00000008040a72a5 */ /* 0x000fe4000f8e00ff */
[----:B------:R-:W-:Y:S02]  /*1750*/  UISETP.GE.OR UP0, UPT, UR5, UR12, UP0 ;  /* 0x0000000c0500728c */ /* 0x000fe40008706670 */
[----:B------:R-:W-:Y:S02]  /*1760*/  UIMAD.WIDE.U32 UR12, UR5, UR8, URZ ;  /* 0x00000008050c72a5 */ /* 0x000fe4000f8e00ff */
[----:B------:R-:W-:Y:S01]  /*1770*/  UIADD3 UR10, UPT, UPT, -UR4, URZ, URZ ;  /* 0x000000ff040a7290 */ /* 0x000fe2000fffe1ff */
[----:B------:R-:W-:Y:S01]  /*1780*/  UMOV UR8, UR11 ;  /* 0x0000000b00087c82 */ /* 0x000fe20008000000 */
[----:B------:R-:W-:Y:S02]  /*1790*/  UIADD3 UR16, UPT, UPT, -UR5, URZ, URZ ;  /* 0x000000ff05107290 */ /* 0x000fe4000fffe1ff */
[----:B------:R-:W-:-:S03]  /*17a0*/  USHF.R.U32.HI UR8, URZ, UR9, UR8 ;  /* 0x00000009ff087299 */ /* 0x000fc60008011608 */
[----:B------:R-:W-:Y:S01]  /*17b0*/  @!UP0 UMOV UR7, UR13 ;  /* 0x0000000d00078c82 */ /* 0x000fe20008000000 */
[----:B------:R-:W-:Y:S02]  /*17c0*/  UIMAD UR20, UR14, UR10, UR20 ;  /* 0x0000000a0e1472a4 */ /* 0x000fe4000f8e0214 */
[----:B------:R-:W-:Y:S02]  /*17d0*/  USEL UR8, UR4, UR8, !UP2 ;  /* 0x0000000804087287 */ /* 0x000fe4000d000000 */
[----:B------:R-:W-:Y:S02]  /*17e0*/  @!UP0 USHF.R.U32.HI UR7, URZ, UR9, UR7 ;  /* 0x00000009ff078299 */ /* 0x000fe40008011607 */
[----:B------:R-:W-:Y:S02]  /*17f0*/  UIADD3 UR9, UPT, UPT, -UR8, URZ, URZ ;  /* 0x000000ff08097290 */ /* 0x000fe4000fffe1ff */
[----:B------:R-:W-:Y:S02]  /*1800*/  @!UP0 USEL UR7, UR5, UR7, !UP2 ;  /* 0x0000000705078287 */ /* 0x000fe4000d000000 */
[----:B------:R-:W-:-:S02]  /*1810*/  UIMAD UR9, UR24, UR9, UR4 ;  /* 0x00000009180972a4 */ /* 0x000fc4000f8e0204 */
[----:B------:R-:W-:Y:S02]  /*1820*/  @!UP0 UIADD3 UR8, UPT, UPT, UR8, -UR7, URZ ;  /* 0x8000000708088290 */ /* 0x000fe4000fffe0ff */
[----:B------:R-:W-:Y:S02]  /*1830*/  @!UP0 UIMAD UR6, UR9, UR6, UR7 ;  /* 0x00000006090682a4 */ /* 0x000fe4000f8e0207 */
[----:B------:R-:W-:Y:S02]  /*1840*/  @!UP0 UIMAD UR4, UR8, UR24, UR5 ;  /* 0x00000018080482a4 */ /* 0x000fe4000f8e0205 */
[----:B------:R-:W-:Y:S02]  /*1850*/  UIMAD UR16, UR25, UR16, UR26 ;  /* 0x00000010191072a4 */ /* 0x000fe4000f8e021a */
[----:B------:R-:W-:Y:S01]  /*1860*/  UIMAD UR20, UR4, UR14, UR20 ;  /* 0x0000000e041472a4 */ /* 0x000fe2000f8e0214 */
[----:B------:R-:W-:Y:S02]  /*1870*/  @!UP0 UMOV UR5, UR6 ;  /* 0x0000000600058c82 */ /* 0x000fe40008000000 */
[----:B------:R-:W-:-:S12]  /*1880*/  UIMAD UR16, UR5, UR25, UR16 ;  /* 0x00000019051072a4 */ /* 0x000fd8000f8e0210 */
.L_x_18:
[----:B------:R-:W-:-:S09]  /*1890*/  UISETP.NE.AND UP0, UPT, UR27, 0x1, UPT ;  /* 0x000000011b00788c */ /* 0x000fd2000bf05270 */
[----:B------:R-:W-:Y:S05]  /*18a0*/  BRA.U UP0, `(.L_x_19) ;  /* 0x0000000100447547 */ /* 0x000fea000b800000 */
[----:B------:R-:W1:Y:S01]  /*18b0*/  LDCU.128 UR8, c[0x0][0xb10] ;  /* 0x00016200ff0877ac */ /* 0x000e620008000c00 */
[----:B------:R-:W2:Y:S01]  /*18c0*/  LDCU UR12, c[0x0][0xb0c] ;  /* 0x00016180ff0c77ac */ /* 0x000ea20008000800 */
[----:B------:R-:W3:Y:S01]  /*18d0*/  LDCU UR13, c[0x0][0xb20] ;  /* 0x00016400ff0d77ac */ /* 0x000ee20008000800 */
[----:B-1----:R-:W-:Y:S02]  /*18e0*/  UIMAD.WIDE.U32 UR6, UR16, UR8, URZ ;  /* 0x00000008100672a5 */ /* 0x002fe4000f8e00ff */
[----:B------:R-:W-:Y:S02]  /*18f0*/  UIMAD.WIDE.U32 UR4, UR20, UR11, URZ ;  /* 0x0000000b140472a5 */ /* 0x000fe4000f8e00ff */
[----:B--2---:R-:W-:Y:S02]  /*1900*/  UISETP.NE.AND UP1, UPT, UR12, 0x1, UPT ;  /* 0x000000010c00788c */ /* 0x004fe4000bf25270 */
[----:B------:R-:W-:Y:S01]  /*1910*/  UISETP.NE.AND UP0, UPT, UR10, 0x1, UPT ;  /* 0x000000010a00788c */ /* 0x000fe2000bf05270 */
[----:B------:R-:W-:-:S02]  /*1920*/  UMOV UR6, UR7 ;  /* 0x0000000700067c82 */ /* 0x000fc40008000000 */
[----:B------:R-:W-:Y:S01]  /*1930*/  UMOV UR4, UR5 ;  /* 0x0000000500047c82 */ /* 0x000fe20008000000 */
[----:B------:R-:W-:Y:S02]  /*1940*/  USHF.R.U32.HI UR9, URZ, UR9, UR6 ;  /* 0x00000009ff097299 */ /* 0x000fe40008011606 */
[----:B---3--:R-:W-:Y:S02]  /*1950*/  USHF.R.U32.HI UR4, URZ, UR13, UR4 ;  /* 0x0000000dff047299 */ /* 0x008fe40008011604 */
[----:B------:R-:W-:Y:S02]  /*1960*/  USEL UR5, UR16, UR9, !UP1 ;  /* 0x0000000910057287 */ /* 0x000fe4000c800000 */
[----:B------:R-:W-:-:S04]  /*1970*/  USEL UR4, UR20, UR4, !UP0 ;  /* 0x0000000414047287 */ /* 0x000fc8000c000000 */
[----:B------:R-:W-:Y:S02]  /*1980*/  UIADD3 UR6, UPT, UPT, -UR4, UR5, URZ ;  /* 0x0000000504067290 */ /* 0x000fe4000fffe1ff */
[----:B------:R-:W-:Y:S02]  /*1990*/  UIADD3 UR4, UPT, UPT, UR4, -UR5, URZ ;  /* 0x8000000504047290 */ /* 0x000fe4000fffe0ff */
[----:B------:R-:W-:Y:S02]  /*19a0*/  UIMAD UR20, UR6, UR10, UR20 ;  /* 0x0000000a061472a4 */ /* 0x000fe4000f8e0214 */
[----:B------:R-:W-:-:S12]  /*19b0*/  UIMAD UR16, UR4, UR12, UR16 ;  /* 0x0000000c041072a4 */ /* 0x000fd8000f8e0210 */
.L_x_19:
[----:B------:R-:W-:-:S09]  /*19c0*/  UISETP.EQ.U32.AND UP0, UPT, UR28, 0x1, UPT ;  /* 0x000000011c00788c */ /* 0x000fd2000bf02070 */
[----:B------:R-:W-:Y:S05]  /*19d0*/  BRA.U !UP0, `(.L_x_20) ;  /* 0x00000001080c7547 */ /* 0x000fea000b800000 */
[----:B------:R-:W-:Y:S01]  /*19e0*/  UCGABAR_WAIT ;  /* 0x0000000000007dc7 */ /* 0x000fe20008000000 */
[----:B------:R-:W-:Y:S01]  /*19f0*/  CCTL.IVALL ;  /* 0x00000000ff00798f */ /* 0x000fe20002000000 */
[----:B------:R-:W-:Y:S05]  /*1a00*/  BRA `(.L_x_21) ;  /* 0x0000000000047947 */ /* 0x000fea0003800000 */
.L_x_20:
[----:B------:R-:W-:Y:S06]  /*1a10*/  BAR.SYNC.DEFER_BLOCKING 0x0 ;  /* 0x0000000000007b1d */ /* 0x000fec0000010000 */
.L_x_21:
[----:B------:R-:W-:Y:S05]  /*1a20*/  BRA.U UP5, `(.L_x_22) ;  /* 0x0000001505907547 */ /* 0x000fea000b800000 */
[----:B------:R-:W1:Y:S01]  /*1a30*/  LDCU UR6, c[0x0][0x38c] ;  /* 0x00007180ff0677ac */ /* 0x000e620008000800 */
[----:B------:R-:W-:Y:S01]  /*1a40*/  PLOP3.LUT P2, PT, PT, PT, UP3, 0x80, 0x8 ;  /* 0x000000000008781c */ /* 0x000fe20003f4f038 */
[----:B------:R-:W-:Y:S01]  /*1a50*/  IMAD.MOV.U32 R12, RZ, RZ, 0x1 ;  /* 0x00000001ff0c7424 */ /* 0x000fe200078e00ff */
[----:B------:R-:W-:Y:S01]  /*1a60*/  ISETP.NE.AND P3, PT, R0, RZ, P4 ;  /* 0x000000ff0000720c */ /* 0x000fe20002765270 */
[----:B------:R-:W-:Y:S01]  /*1a70*/  USHF.L.U32 UR7, UR26, 0x6, URZ ;  /* 0x000000061a077899 */ /* 0x000fe200080006ff */
[----:B------:R-:W-:Y:S01]  /*1a80*/  PLOP3.LUT P2, PT, P2, PT, PT, 0x8, 0x80 ;  /* 0x000000000080781c */ /* 0x000fe2000174e170 */
[----:B------:R-:W-:Y:S01]  /*1a90*/  USHF.L.U32 UR8, UR26, 0x7, URZ ;  /* 0x000000071a087899 */ /* 0x000fe200080006ff */
[----:B------:R-:W-:Y:S01]  /*1aa0*/  CS2R R10, SRZ ;  /* 0x00000000000a7805 */ /* 0x000fe2000001ff00 */
[----:B------:R-:W-:Y:S01]  /*1ab0*/  UISETP.NE.AND UP1, UPT, UR21, URZ, UPT ;  /* 0x000000ff1500728c */ /* 0x000fe2000bf25270 */
[----:B------:R-:W-:Y:S01]  /*1ac0*/  IMAD.MOV.U32 R9, RZ, RZ, RZ ;  /* 0x000000ffff097224 */ /* 0x000fe200078e00ff */
[----:B------:R-:W2:Y:S01]  /*1ad0*/  LDCU UR50, c[0x0][0x370] ;  /* 0x00006e00ff3277ac */ /* 0x000ea20008000800 */
[----:B------:R-:W-:Y:S01]  /*1ae0*/  IMAD.MOV.U32 R8, RZ, RZ, 0x1 ;  /* 0x00000001ff087424 */ /* 0x000fe200078e00ff */
[----:B------:R-:W-:Y:S01]  /*1af0*/  USEL UR38, UR41, 0x2, UP1 ;  /* 0x0000000229267887 */ /* 0x000fe20008800000 */
[----:B------:R-:W3:Y:S01]  /*1b00*/  LDCU.64 UR46, c[0x0][0x348] ;  /* 0x00006900ff2e77ac */ /* 0x000ee20008000a00 */
[----:B-1----:R-:W-:-:S02]  /*1b10*/  UIADD3 UR5, UPT, UPT, UR6, 0x7f, URZ ;  /* 0x0000007f06057890 */ /* 0x002fc4000fffe0ff */
[----:B------:R-:W-:Y:S02]  /*1b20*/  UIADD3 UR58, UPT, UPT, UR6, 0xfe, URZ ;  /* 0x000000fe063a7890 */ /* 0x000fe4000fffe0ff */
[----:B------:R-:W-:Y:S01]  /*1b30*/  USHF.R.S32.HI UR4, URZ, 0x1f, UR5 ;  /* 0x0000001fff047899 */ /* 0x000fe20008011405 */
[----:B------:R-:W1:Y:S03]  /*1b40*/  LDCU UR49, c[0x0][0x374] ;  /* 0x00006e80ff3177ac */ /* 0x000e660008000800 */
[----:B------:R-:W-:Y:S02]  /*1b50*/  ULEA.HI UR4, UR4, UR5, URZ, 0x7 ;  /* 0x0000000504047291 */ /* 0x000fe4000f8f38ff */
[----:B------:R-:W-:Y:S02]  /*1b60*/  UIADD3 UR5, UPT, UPT, UR6, -0x1, URZ ;  /* 0xffffffff06057890 */ /* 0x000fe4000fffe0ff */
[----:B------:R-:W-:-:S02]  /*1b70*/  USHF.R.S32.HI UR53, URZ, 0x7, UR4 ;  /* 0x00000007ff357899 */ /* 0x000fc40008011404 */
[----:B------:R-:W-:Y:S02]  /*1b80*/  UISETP.GE.U32.AND UP2, UPT, UR5, -0xff, UPT ;  /* 0xffffff010500788c */ /* 0x000fe4000bf46070 */
[----:B------:R-:W-:Y:S02]  /*1b90*/  UISETP.LT.U32.AND UP0, UPT, UR53, 0x4, UPT ;  /* 0x000000043500788c */ /* 0x000fe4000bf01070 */
[----:B------:R-:W-:Y:S02]  /*1ba0*/  ULOP3.LUT UR6, UR7, 0x40, URZ, 0xc0, !UPT ;  /* 0x0000004007067892 */ /* 0x000fe4000f8ec0ff */
[----:B------:R-:W-:Y:S02]  /*1bb0*/  USEL UR51, UR53, 0x4, UP0 ;  /* 0x0000000435337887 */ /* 0x000fe40008000000 */
[----:B------:R-:W-:Y:S02]  /*1bc0*/  ULOP3.LUT UR5, UR8, 0x80, URZ, 0xc0, !UPT ;  /* 0x0000008008057892 */ /* 0x000fe4000f8ec0ff */
[----:B------:R-:W-:-:S02]  /*1bd0*/  UIADD3 UR4, UPT, UPT, UR51, -0x1, URZ ;  /* 0xffffffff33047890 */ /* 0x000fc4000fffe0ff */
[----:B------:R-:W-:Y:S02]  /*1be0*/  @UP2 UIADD3 UR4, UPT, UPT, UR51, URZ, URZ ;  /* 0x000000ff33042290 */ /* 0x000fe4000fffe0ff */
[----:B------:R-:W-:Y:S02]  /*1bf0*/  ULEA UR57, UR57, UR6, 0x5 ;  /* 0x0000000639397291 */ /* 0x000fe4000f8e28ff */
[----:B------:R-:W-:Y:S02]  /*1c00*/  ULEA UR55, UR55, UR5, 0x5 ;  /* 0x0000000537377291 */ /* 0x000fe4000f8e28ff */
[----:B------:R-:W-:Y:S02]  /*1c10*/  UIADD3 UR56, UPT, UPT, UR53, -UR51, URZ ;  /* 0x8000003335387290 */ /* 0x000fe4000fffe0ff */
[----:B------:R-:W-:Y:S02]  /*1c20*/  UIADD3 UR41, UPT, UPT, UR4, 0x1, URZ ;  /* 0x0000000104297890 */ /* 0x000fe4000fffe0ff */
[----:B------:R-:W-:Y:S01]  /*1c30*/  UIADD3 UR54, UPT, UPT, -UR4, URZ, URZ ;  /* 0x000000ff04367290 */ /* 0x000fe2000fffe1ff */
[----:B-123--:R-:W-:-:S11]  /*1c40*/  UMOV UR29, URZ ;  /* 0x000000ff001d7c82 */ /* 0x00efd60008000000 */
.L_x_46:
[----:B------:R-:W-:Y:S01]  /*1c50*/  UISETP.NE.AND UP0, UPT, UR52, URZ, UPT ;  /* 0x000000ff3400728c */ /* 0x000fe2000bf05270 */
[----:B-1----:R-:W1:Y:S08]  /*1c60*/  S2UR UR52, SR_CgaCtaId ;  /* 0x00000000003479c3 */ /* 0x002e700000008800 */
[----:B---3--:R-:W-:Y:S05]  /*1c70*/  BRA.U UP0, `(.L_x_23) ;  /* 0x0000000100347547 */ /* 0x008fea000b800000 */
[----:B------:R-:W2:Y:S01]  /*1c80*/  S2R R0, SR_CgaCtaId ;  /* 0x0000000000007919 */ /* 0x000ea20000008800 */
[----:B------:R-:W-:Y:S02]  /*1c90*/  MOV R3, 0x400 ;  /* 0x0000040000037802 */ /* 0x000fe40000000f00 */
[----:B------:R-:W-:Y:S02]  /*1ca0*/  SHF.L.U32 R2, R8, 0x1f, RZ ;  /* 0x0000001f08027819 */ /* 0x000fe400000006ff */
[----:B--2---:R-:W-:-:S05]  /*1cb0*/  LEA R0, R0, R3, 0x18 ;  /* 0x0000000300007211 */ /* 0x004fca00078ec0ff */
[----:B------:R-:W-:-:S04]  /*1cc0*/  IMAD R3, R9, 0x8, R0 ;  /* 0x0000000809037824 */ /* 0x000fc800078e0200 */
[----:B------:R-:W2:Y:S02]  /*1cd0*/  SYNCS.PHASECHK.TRANS64.TRYWAIT P0, [R3+URZ+0x100], R2 ;  /* 0x00010002030075a7 */ /* 0x000ea400080011ff */
[----:B--2---:R-:W-:Y:S05]  /*1ce0*/  @!P0 BRA `(.L_x_24) ;  /* 0x0000008000f48947 */ /* 0x004fea0003800000 */
.L_x_153:
[----:B------:R-:W-:Y:S01]  /*1cf0*/  VIADD R9, R9, 0x1 ;  /* 0x0000000109097836 */ /* 0x000fe20000000000 */
[----:B------:R2:W-:Y:S04]  /*1d00*/  SYNCS.ARRIVE.TRANS64.A1T0 RZ, [R3+URZ+0xf0], RZ ;  /* 0x0000f0ff03ff79a7 */ /* 0x0005e800081000ff */
[----:B------:R-:W-:-:S04]  /*1d10*/  ISETP.NE.AND P0, PT, R9, 0x2, PT ;  /* 0x000000020900780c */ /* 0x000fc80003f05270 */
[----:B------:R-:W-:Y:S02]  /*1d20*/  SEL R9, R9, RZ, P0 ;  /* 0x000000ff09097207 */ /* 0x000fe40000000000 */
[----:B--2---:R-:W-:-:S04]  /*1d30*/  SEL R3, RZ, 0x1, P0 ;  /* 0x00000001ff037807 */ /* 0x004fc80000000000 */
[----:B------:R-:W-:Y:S02]  /*1d40*/  LOP3.LUT R8, R8, R3, RZ, 0x3c, !PT ;  /* 0x0000000308087212 */ /* 0x000fe400078e3cff */
.L_x_23:
[----:B------:R-:W-:Y:S01]  /*1d50*/  UMOV UR21, 0x400 ;  /* 0x0000040000157882 */ /* 0x000fe20000000000 */
[----:B------:R-:W-:Y:S01]  /*1d60*/  SHF.L.U32 R0, R12, 0x1f, RZ ;  /* 0x0000001f0c007819 */ /* 0x000fe200000006ff */
[----:B-1----:R-:W-:Y:S02]  /*1d70*/  ULEA UR21, UR52, UR21, 0x18 ;  /* 0x0000001534157291 */ /* 0x002fe4000f8ec0ff */
[----:B------:R-:W-:Y:S02]  /*1d80*/  UISETP.GE.U32.AND UP0, UPT, UR58, 0xff, UPT ;  /* 0x000000ff3a00788c */ /* 0x000fe4000bf06070 */
[----:B------:R-:W-:Y:S02]  /*1d90*/  ULEA UR4, UR29, UR21, 0x3 ;  /* 0x000000151d047291 */ /* 0x000fe4000f8e18ff */
[----:B------:R-:W-:Y:S01]  /*1da0*/  ULEA UR19, UR20, UR57, 0x7 ;  /* 0x0000003914137291 */ /* 0x000fe2000f8e38ff */
[----:B------:R-:W-:-:S06]  /*1db0*/  UMOV UR13, URZ ;  /* 0x000000ff000d7c82 */ /* 0x000fcc0008000000 */
[----:B------:R1:W2:Y:S01]  /*1dc0*/  SYNCS.PHASECHK.TRANS64.TRYWAIT P1, [UR4+0x20], R0 ;  /* 0x00002000ff0075a7 */ /* 0x0002a20008021104 */
[----:B------:R-:W-:-:S04]  /*1dd0*/  ULEA.HI UR4, UR16, UR16, URZ, 0x1 ;  /* 0x0000001010047291 */ /* 0x000fc8000f8f08ff */
[----:B------:R-:W-:-:S04]  /*1de0*/  USHF.L.U32 UR4, UR4, 0x7, URZ ;  /* 0x0000000704047899 */ /* 0x000fc800080006ff */
[----:B------:R-:W-:-:S04]  /*1df0*/  ULOP3.LUT UR35, UR4, 0xffffff00, URZ, 0xc0, !UPT ;  /* 0xffffff0004237892 */ /* 0x000fc8000f8ec0ff */
[----:B------:R-:W-:Y:S01]  /*1e00*/  UIADD3 UR35, UPT, UPT, UR55, UR35, URZ ;  /* 0x0000002337237290 */ /* 0x000fe2000fffe0ff */
[----:B------:R-:W-:Y:S11]  /*1e10*/  BRA.U !UP0, `(.L_x_25) ;  /* 0x0000000508187547 */ /* 0x000ff6000b800000 */
[----:B------:R-:W-:Y:S01]  /*1e20*/  UMOV UR30, UR54 ;  /* 0x00000036001e7c82 */ /* 0x000fe20008000000 */
[----:B------:R-:W-:Y:S01]  /*1e30*/  UMOV UR6, UR29 ;  /* 0x0000001d00067c82 */ /* 0x000fe20008000000 */
[----:B------:R-:W-:-:S05]  /*1e40*/  UMOV UR26, 0x40 ;  /* 0x00000040001a7882 */ /* 0x000fca0000000000 */
.L_x_33:
[----:B------:R-:W-:Y:S01]  /*1e50*/  ULEA UR5, UR6, UR21, 0x3 ;  /* 0x0000001506057291 */ /* 0x000fe2000f8e18ff */
[----:B--2---:R-:W-:Y:S01]  /*1e60*/  @P4 MOV R2, 0x18000 ;  /* 0x0001800000024802 */ /* 0x004fe20000000f00 */
[----:B--23--:R-:W-:Y:S10]  /*1e70*/  @P1 BRA `(.L_x_26) ;  /* 0x00000000000c1947 */ /* 0x00cff40003800000 */
[----:B------:R-:W-:-:S04]  /*1e80*/  SHF.L.U32 R3, R12, 0x1f, RZ ;  /* 0x0000001f0c037819 */ /* 0x000fc800000006ff */
[----:B------:R-:W2:Y:S02]  /*1e90*/  SYNCS.PHASECHK.TRANS64.TRYWAIT P0, [UR5+0x20], R3 ;  /* 0x00002003ff0075a7 */ /* 0x000ea40008001105 */
[----:B--2---:R-:W-:Y:S05]  /*1ea0*/  @!P0 BRA `(.L_x_27) ;  /* 0x0000008000988947 */ /* 0x004fea0003800000 */
.L_x_26:
[----:B------:R2:W-:Y:S01]  /*1eb0*/  @P4 SYNCS.ARRIVE.TRANS64 RZ, [UR5], R2 ;  /* 0x00000002ffff49a7 */ /* 0x0005e20008000005 */
[----:B------:R-:W-:Y:S02]  /*1ec0*/  ULOP3.LUT UR4, UR38, 0x2, URZ, 0xfc, !UPT ;  /* 0x0000000226047892 */ /* 0x000fe4000f8efcff */
[----:B------:R-:W-:Y:S02]  /*1ed0*/  UIADD3 UR30, UPT, UPT, UR30, 0x1, URZ ;  /* 0x000000011e1e7890 */ /* 0x000fe4000fffe0ff */
[----:B------:R-:W-:Y:S02]  /*1ee0*/  UISETP.NE.AND UP0, UPT, UR4, 0x2, UPT ;  /* 0x000000020400788c */ /* 0x000fe4000bf05270 */
[----:B------:R-:W-:-:S07]  /*1ef0*/  UISETP.NE.AND UP2, UPT, UR30, 0x1, UPT ;  /* 0x000000011e00788c */ /* 0x000fce000bf45270 */
[----:B------:R-:W-:Y:S05]  /*1f00*/  BRA.U UP0, `(.L_x_28) ;  /* 0x0000000100047547 */ /* 0x000fea000b800000 */
[----:B------:R-:W-:Y:S05]  /*1f10*/  BPT.TRAP 0x1 ;  /* 0x000000040000795c */ /* 0x000fea0000300000 */
.L_x_28:
[----:B------:R-:W-:Y:S04]  /*1f20*/  BSSY.RECONVERGENT B0, `(.L_x_29) ;  /* 0x0000003000007945 */ /* 0x000fe80003800200 */
[----:B------:R-:W-:Y:S05]  /*1f30*/  @!P3 BRA `(.L_x_30) ;  /* 0x000000000004b947 */ /* 0x000fea0003800000 */
[----:B------:R-:W-:Y:S05]  /*1f40*/  BPT.TRAP 0x1 ;  /* 0x000000040000795c */ /* 0x000fea0000300000 */
.L_x_30:
[----:B------:R-:W-:Y:S05]  /*1f50*/  BSYNC.RECONVERGENT B0 ;  /* 0x0000000000007941 */ /* 0x000fea0003800200 */
.L_x_29:
[----:B------:R-:W-:Y:S01]  /*1f60*/  UIADD3 UR4, UPT, UPT, UR6, 0x1, URZ ;  /* 0x0000000106047890 */ /* 0x000fe2000fffe0ff */
[----:B------:R-:W-:Y:S01]  /*1f70*/  BSSY.RECONVERGENT B0, `(.L_x_31) ;  /* 0x000002c000007945 */ /* 0x000fe20003800200 */
[----:B------:R-:W-:Y:S02]  /*1f80*/  ELECT P0, URZ, PT ;  /* 0x0000000000ff782f */ /* 0x000fe40003800000 */
[----:B------:R-:W-:-:S04]  /*1f90*/  UISETP.NE.AND UP0, UPT, UR4, 0x4, UPT ;  /* 0x000000040400788c */ /* 0x000fc8000bf05270 */
[----:B------:R-:W-:Y:S02]  /*1fa0*/  USEL UR7, URZ, 0x1, UP0 ;  /* 0x00000001ff077887 */ /* 0x000fe40008000000 */
[----:B------:R-:W-:-:S04]  /*1fb0*/  USEL UR29, UR4, URZ, UP0 ;  /* 0x000000ff041d7287 */ /* 0x000fc80008000000 */
[----:B------:R-:W-:Y:S01]  /*1fc0*/  ULEA UR4, UR29, UR21, 0x3 ;  /* 0x000000151d047291 */ /* 0x000fe2000f8e18ff */
[----:B------:R-:W-:-:S04]  /*1fd0*/  LOP3.LUT R12, R12, UR7, RZ, 0x3c, !PT ;  /* 0x000000070c0c7c12 */ /* 0x000fc8000f8e3cff */
[----:B-1----:R-:W-:-:S04]  /*1fe0*/  SHF.L.U32 R0, R12, 0x1f, RZ ;  /* 0x0000001f0c007819 */ /* 0x002fc800000006ff */
[----:B------:R1:W3:Y:S01]  /*1ff0*/  SYNCS.PHASECHK.TRANS64.TRYWAIT P1, [UR4+0x20], R0 ;  /* 0x00002000ff0075a7 */ /* 0x0002e20008021104 */
[----:B------:R-:W-:Y:S05]  /*2000*/  @!P0 BRA `(.L_x_32) ;  /* 0x0000000000888947 */ /* 0x000fea0003800000 */
[----:B------:R-:W-:Y:S02]  /*2010*/  USHF.L.U32 UR4, UR6, 0xe, URZ ;  /* 0x0000000e06047899 */ /* 0x000fe400080006ff */
[----:B------:R-:W-:Y:S02]  /*2020*/  UIADD3 UR22, UP1, UPT, UR46, 0x80, URZ ;  /* 0x000000802e167890 */ /* 0x000fe4000ff3e0ff */
[----:B------:R-:W-:Y:S02]  /*2030*/  ULOP3.LUT UR24, UR4, UR40, URZ, 0xfc, !UPT ;  /* 0x0000002804187292 */ /* 0x000fe4000f8efcff */
[----:B------:R-:W-:Y:S02]  /*2040*/  ULEA UR8, UR39, UR4, 0x1 ;  /* 0x0000000427087291 */ /* 0x000fe4000f8e08ff */
[----:B------:R-:W-:Y:S02]  /*2050*/  ULEA UR24, UR24, UR21, 0x1 ;  /* 0x0000001518187291 */ /* 0x000fe4000f8e08ff */
[----:B------:R-:W-:-:S02]  /*2060*/  UIADD3 UR14, UP0, UPT, UR46, 0x180, URZ ;  /* 0x000001802e0e7890 */ /* 0x000fc4000ff1e0ff */
[----:B------:R-:W-:Y:S02]  /*2070*/  UIADD3 UR8, UPT, UPT, UR21, UR8, URZ ;  /* 0x0000000815087290 */ /* 0x000fe4000fffe0ff */
[----:B------:R-:W-:Y:S02]  /*2080*/  UIADD3 UR34, UPT, UPT, UR26, -0x40, URZ ;  /* 0xffffffc01a227890 */ /* 0x000fe4000fffe0ff */
[----:B------:R-:W-:Y:S02]  /*2090*/  ULOP3.LUT UR33, UR5, 0xfefffff8, URZ, 0xc0, !UPT ;  /* 0xfefffff805217892 */ /* 0x000fe4000f8ec0ff */
[----:B------:R-:W-:Y:S02]  /*20a0*/  UIADD3.X UR23, UPT, UPT, URZ, UR47, URZ, UP1, !UPT ;  /* 0x0000002fff177290 */ /* 0x000fe40008ffe4ff */
[----:B------:R-:W-:Y:S02]  /*20b0*/  UIADD3 UR32, UPT, UPT, UR24, 0x8400, URZ ;  /* 0x0000840018207890 */ /* 0x000fe4000fffe0ff */
[----:B------:R-:W-:-:S02]  /*20c0*/  UPRMT UR7, URZ, 0x5410, UR37 ;  /* 0x00005410ff077896 */ /* 0x000fc40008000025 */
[----:B------:R-:W-:Y:S02]  /*20d0*/  UIADD3 UR24, UPT, UPT, UR24, 0xc400, URZ ;  /* 0x0000c40018187890 */ /* 0x000fe4000fffe0ff */
[----:B------:R-:W-:Y:S02]  /*20e0*/  UIADD3.X UR15, UPT, UPT, URZ, UR47, URZ, UP0, !UPT ;  /* 0x0000002fff0f7290 */ /* 0x000fe400087fe4ff */
[----:B------:R-:W-:Y:S02]  /*20f0*/  UIADD3 UR16, UPT, UPT, UR8, 0x28400, URZ ;  /* 0x0002840008107890 */ /* 0x000fe4000fffe0ff */
[----:B------:R-:W-:Y:S02]  /*2100*/  UPRMT UR4, URZ, 0x5410, UR31 ;  /* 0x00005410ff047896 */ /* 0x000fe4000800001f */
[----:B------:R-:W-:Y:S01]  /*2110*/  UIADD3 UR8, UPT, UPT, UR8, 0x2a400, URZ ;  /* 0x0002a40008087890 */ /* 0x000fe2000fffe0ff */
[----:B------:R-:W-:Y:S01]  /*2120*/  UMOV UR44, 0x0 ;  /* 0x00000000002c7882 */ /* 0x000fe20000000000 */
[----:B------:R-:W-:Y:S01]  /*2130*/  UMOV UR45, 0x10000000 ;  /* 0x10000000002d7882 */ /* 0x000fe20000000000 */
[----:B------:R-:W-:Y:S01]  /*2140*/  UMOV UR27, UR35 ;  /* 0x00000023001b7c82 */ /* 0x000fe20008000000 */
[----:B------:R-:W-:Y:S01]  /*2150*/  UMOV UR28, UR36 ;  /* 0x00000024001c7c82 */ /* 0x000fe20008000000 */
[----:B------:R-:W-:Y:S01]  /*2160*/  UMOV UR25, UR33 ;  /* 0x0000002100197c82 */ /* 0x000fe20008000000 */
[----:B------:R-:W-:Y:S01]  /*2170*/  UMOV UR20, UR36 ;  /* 0x0000002400147c82 */ /* 0x000fe20008000000 */
[----:B------:R-:W-:Y:S01]  /*2180*/  UMOV UR17, UR33 ;  /* 0x0000002100117c82 */ /* 0x000fe20008000000 */
[----:B------:R-:W-:Y:S01]  /*2190*/  UMOV UR18, UR34 ;  /* 0x0000002200127c82 */ /* 0x000fe20008000000 */
[----:B------:R4:W-:Y:S01]  /*21a0*/  UTMALDG.3D.MULTICAST.2CTA [UR32], [UR22], UR7, desc[UR44] ;  /* 0x00002c20160073b4 */ /* 0x0009e20008211807 */
[----:B------:R-:W-:Y:S01]  /*21b0*/  UMOV UR10, UR26 ;  /* 0x0000001a000a7c82 */ /* 0x000fe20008000000 */
[----:B------:R-:W-:Y:S01]  /*21c0*/  UMOV UR11, UR19 ;  /* 0x00000013000b7c82 */ /* 0x000fe20008000000 */
[----:B------:R-:W-:Y:S01]  /*21d0*/  UMOV UR12, UR36 ;  /* 0x00000024000c7c82 */ /* 0x000fe20008000000 */
[----:B------:R-:W-:Y:S01]  /*21e0*/  UMOV UR9, UR33 ;  /* 0x0000002100097c82 */ /* 0x000fe20008000000 */
[----:B------:R4:W-:Y:S01]  /*21f0*/  UTMALDG.3D.MULTICAST.2CTA [UR24], [UR22], UR7, desc[UR44] ;  /* 0x00002c18160073b4 */ /* 0x0009e20008211807 */
[----:B------:R4:W-:Y:S01]  /*2200*/  UTMALDG.3D.MULTICAST.2CTA [UR16], [UR14], UR4, desc[UR44] ;  /* 0x00002c100e0073b4 */ /* 0x0009e20008211804 */
[----:B------:R4:W-:Y:S02]  /*2210*/  UTMALDG.3D.MULTICAST.2CTA [UR8], [UR14], UR4, desc[UR44] ;  /* 0x00002c080e0073b4 */ /* 0x0009e40008211804 */
[----:B----4-:R-:W-:Y:S01]  /*2220*/  NOP ;  /* 0x0000000000007918 */ /* 0x010fe20000000000 */
.L_x_32:
[----:B------:R-:W-:Y:S05]  /*2230*/  BSYNC.RECONVERGENT B0 ;  /* 0x0000000000007941 */ /* 0x000fea0003800200 */
.L_x_31:
[----:B------:R-:W-:Y:S01]  /*2240*/  UIADD3 UR26, UPT, UPT, UR26, 0x80, URZ ;  /* 0x000000801a1a7890 */ /* 0x000fe2000fffe0ff */
[----:B------:R-:W-:Y:S01]  /*2250*/  UMOV UR6, UR29 ;  /* 0x0000001d00067c82 */ /* 0x000fe20008000000 */
[----:B------:R-:W-:Y:S01]  /*2260*/  UMOV UR13, UR41 ;  /* 0x00000029000d7c82 */ /* 0x000fe20008000000 */
[----:B------:R-:W-:Y:S09]  /*2270*/  BRA.U UP2, `(.L_x_33) ;  /* 0xfffffff902f47547 */ /* 0x000ff2000b83ffff */
.L_x_25:
[----:B------:R-:W-:Y:S01]  /*2280*/  ULEA UR4, UR29, UR21, 0x3 ;  /* 0x000000151d047291 */ /* 0x000fe2000f8e18ff */
[----:B-1----:R-:W-:Y:S01]  /*2290*/  SHF.L.U32 R0, R12, 0x1f, RZ ;  /* 0x0000001f0c007819 */ /* 0x002fe200000006ff */
[----:B------:R-:W-:Y:S01]  /*22a0*/  @!P2 SYNCS.ARRIVE.TRANS64.A1T0 RZ, [UR21+0x88], RZ ;  /* 0x000088ffffffa9a7 */ /* 0x000fe20008100015 */
[----:B------:R-:W-:-:S06]  /*22b0*/  UISETP.GT.AND UP0, UPT, UR53, UR51, UPT ;  /* 0x000000333500728c */ /* 0x000fcc000bf04270 */
[----:B--23--:R1:W2:Y:S03]  /*22c0*/  SYNCS.PHASECHK.TRANS64.TRYWAIT P1, [UR4+0x20], R0 ;  /* 0x00002000ff0075a7 */ /* 0x00c2a60008021104 */
[----:B------:R-:W-:Y:S05]  /*22d0*/  BRA.U !UP0, `(.L_x_34) ;  /* 0x0000000508107547 */ /* 0x000fea000b800000 */
[----:B------:R-:W-:Y:S01]  /*22e0*/  UIADD3 UR30, UPT, UPT, UR56, UR13, URZ ;  /* 0x0000000d381e7290 */ /* 0x000fe2000fffe0ff */
[----:B------:R-:W-:-:S11]  /*22f0*/  UMOV UR7, UR29 ;  /* 0x0000001d00077c82 */ /* 0x000fd60008000000 */
.L_x_42:
[----:B------:R-:W-:Y:S01]  /*2300*/  ULEA UR6, UR7, UR21, 0x3 ;  /* 0x0000001507067291 */ /* 0x000fe2000f8e18ff */
[----:B--2---:R-:W-:Y:S01]  /*2310*/  @P4 MOV R2, 0x18000 ;  /* 0x0001800000024802 */ /* 0x004fe20000000f00 */
[----:B--23--:R-:W-:Y:S10]  /*2320*/  @P1 BRA `(.L_x_35) ;  /* 0x00000000000c1947 */ /* 0x00cff40003800000 */
[----:B------:R-:W-:-:S04]  /*2330*/  SHF.L.U32 R3, R12, 0x1f, RZ ;  /* 0x0000001f0c037819 */ /* 0x000fc800000006ff */
[----:B------:R-:W2:Y:S02]  /*2340*/  SYNCS.PHASECHK.TRANS64.TRYWAIT P0, [UR6+0x20], R3 ;  /* 0x00002003ff0075a7 */ /* 0x000ea40008001106 */
[----:B--2---:R-:W-:Y:S05]  /*2350*/  @!P0 BRA `(.L_x_36) ;  /* 0x0000007c00848947 */ /* 0x004fea0003800000 */
.L_x_35:
[----:B------:R2:W-:Y:S01]  /*2360*/  @P4 SYNCS.ARRIVE.TRANS64 RZ, [UR6], R2 ;  /* 0x00000002ffff49a7 */ /* 0x0005e20008000006 */
[----:B------:R-:W-:-:S04]  /*2370*/  ULOP3.LUT UR4, UR38, 0x2, URZ, 0xfc, !UPT ;  /* 0x0000000226047892 */ /* 0x000fc8000f8efcff */
[----:B------:R-:W-:-:S09]  /*2380*/  UISETP.NE.AND UP0, UPT, UR4, 0x2, UPT ;  /* 0x000000020400788c */ /* 0x000fd2000bf05270 */
[----:B------:R-:W-:Y:S05]  /*2390*/  BRA.U UP0, `(.L_x_37) ;  /* 0x0000000100047547 */ /* 0x000fea000b800000 */
[----:B------:R-:W-:Y:S05]  /*23a0*/  BPT.TRAP 0x1 ;  /* 0x000000040000795c */ /* 0x000fea0000300000 */
.L_x_37:
[----:B------:R-:W-:Y:S04]  /*23b0*/  BSSY.RECONVERGENT B0, `(.L_x_38) ;  /* 0x0000003000007945 */ /* 0x000fe80003800200 */
[----:B------:R-:W-:Y:S05]  /*23c0*/  @!P3 BRA `(.L_x_39) ;  /* 0x000000000004b947 */ /* 0x000fea0003800000 */
[----:B------:R-:W-:Y:S05]  /*23d0*/  BPT.TRAP 0x1 ;  /* 0x000000040000795c */ /* 0x000fea0000300000 */
.L_x_39:
[----:B------:R-:W-:Y:S05]  /*23e0*/  BSYNC.RECONVERGENT B0 ;  /* 0x0000000000007941 */ /* 0x000fea0003800200 */
.L_x_38:
        /* <DEDUP_REMOVED lines=16> */
[----:B------:R-:W-:-:S02]  /*24f0*/  USHF.L.U32 UR34, UR13, 0x7, URZ ;  /* 0x000000070d227899 */ /* 0x000fc400080006ff */
[----:B------:R-:W-:Y:S02]  /*2500*/  UIADD3 UR22, UP0, UPT, UR46, 0x180, URZ ;  /* 0x000001802e167890 */ /* 0x000fe4000ff1e0ff */
[----:B------:R-:W-:Y:S02]  /*2510*/  UIADD3 UR8, UPT, UPT, UR21, UR8, URZ ;  /* 0x0000000815087290 */ /* 0x000fe4000fffe0ff */
[----:B------:R-:W-:Y:S02]  /*2520*/  ULOP3.LUT UR33, UR6, 0xfefffff8, URZ, 0xc0, !UPT ;  /* 0xfefffff806217892 */ /* 0x000fe4000f8ec0ff */
[----:B------:R-:W-:Y:S02]  /*2530*/  UIADD3.X UR15, UPT, UPT, URZ, UR47, URZ, UP1, !UPT ;  /* 0x0000002fff0f7290 */ /* 0x000fe40008ffe4ff */
[----:B------:R-:W-:Y:S02]  /*2540*/  UIADD3 UR32, UPT, UPT, UR24, 0x8400, URZ ;  /* 0x0000840018207890 */ /* 0x000fe4000fffe0ff */
[----:B------:R-:W-:-:S02]  /*2550*/  UPRMT UR4, URZ, 0x5410, UR37 ;  /* 0x00005410ff047896 */ /* 0x000fc40008000025 */
[----:B------:R-:W-:Y:S02]  /*2560*/  UIADD3 UR26, UPT, UPT, UR34, 0x40, URZ ;  /* 0x00000040221a7890 */ /* 0x000fe4000fffe0ff */
        /* <DEDUP_REMOVED lines=22> */
.L_x_41:
[----:B------:R-:W-:Y:S05]  /*26d0*/  BSYNC.RECONVERGENT B0 ;  /* 0x0000000000007941 */ /* 0x000fea0003800200 */
.L_x_40:
[----:B------:R-:W-:Y:S01]  /*26e0*/  UIADD3 UR13, UPT, UPT, UR13, 0x1, URZ ;  /* 0x000000010d0d7890 */ /* 0x000fe2000fffe0ff */
[----:B------:R-:W-:-:S03]  /*26f0*/  UMOV UR7, UR29 ;  /* 0x0000001d00077c82 */ /* 0x000fc60008000000 */
[----:B------:R-:W-:-:S09]  /*2700*/  UISETP.NE.AND UP0, UPT, UR13, UR30, UPT ;  /* 0x0000001e0d00728c */ /* 0x000fd2000bf05270 */
[----:B------:R-:W-:Y:S05]  /*2710*/  BRA.U UP0, `(.L_x_42) ;  /* 0xfffffff900f87547 */ /* 0x000fea000b83ffff */
.L_x_34:
[C---:B------:R-:W-:Y:S01]  /*2720*/  LEA R3, R11.reuse, UR21, 0x3 ;  /* 0x000000150b037c11 */ /* 0x040fe2000f8e18ff */
[----:B------:R-:W-:Y:S01]  /*2730*/  NOP ;  /* 0x0000000000007918 */ /* 0x000fe20000000000 */
[----:B-1----:R-:W-:Y:S02]  /*2740*/  SHF.L.U32 R0, R10, 0x1f, RZ ;  /* 0x0000001f0a007819 */ /* 0x002fe400000006ff */
[----:B------:R-:W-:Y:S02]  /*2750*/  LEA R5, R11, UR21, 0x4 ;  /* 0x000000150b057c11 */ /* 0x000fe4000f8e20ff */
[----:B------:R-:W1:Y:S02]  /*2760*/  SYNCS.PHASECHK.TRANS64.TRYWAIT P0, [R3+URZ+0x90], R0 ;  /* 0x00009000030075a7 */ /* 0x000e6400080011ff */
[----:B-1----:R-:W-:Y:S05]  /*2770*/  @!P0 BRA `(.L_x_43) ;  /* 0x0000007800948947 */ /* 0x002fea0003800000 */
.L_x_156:
[----:B------:R-:W4:Y:S01]  /*2780*/  LDS.128 R4, [R5+0x120] ;  /* 0x0001200005047984 */ /* 0x000f220000000c00 */
[----:B------:R-:W-:Y:S01]  /*2790*/  UISETP.GE.AND UP0, UPT, UR42, 0x1, UPT ;  /* 0x000000012a00788c */ /* 0x000fe2000bf06270 */
[----:B------:R-:W-:Y:S01]  /*27a0*/  @!PT LDS RZ, [RZ] ;  /* 0x00000000fffff984 */ /* 0x000fe20000000800 */
[----:B------:R-:W-:Y:S01]  /*27b0*/  @!PT LDS RZ, [RZ] ;  /* 0x00000000fffff984 */ /* 0x000fe20000000800 */
[----:B------:R-:W-:Y:S01]  /*27c0*/  @!PT LDS RZ, [RZ] ;  /* 0x00000000fffff984 */ /* 0x000fe20000000800 */
[----:B------:R-:W-:Y:S01]  /*27d0*/  @!PT LDS RZ, [RZ] ;  /* 0x00000000fffff984 */ /* 0x000fe20000000800 */
[----:B------:R1:W-:Y:S06]  /*27e0*/  MEMBAR.ALL.CTA ;  /* 0x0000000000007992 */ /* 0x0003ec0000008000 */
[----:B-1----:R-:W1:Y:S01]  /*27f0*/  FENCE.VIEW.ASYNC.S ;  /* 0x00000000000073c6 */ /* 0x002e620000000000 */
[----:B----4-:R-:W-:-:S13]  /*2800*/  LOP3.LUT P0, RZ, R6, 0x1, RZ, 0xc0, !PT ;  /* 0x0000000106ff7812 */ /* 0x010fda000780c0ff */
[----:B-1----:R-:W-:Y:S01]  /*2810*/  VOTEU.ANY UP1, P0 ;  /* 0x0000000000ff7886 */ /* 0x002fe20000020100 */
[----:B------:R-:W-:-:S13]  /*2820*/  PLOP3.LUT P0, PT, PT, PT, UP1, 0x80, 0x8 ;  /* 0x000000000008781c */ /* 0x000fda0003f0f018 */
[----:B------:R-:W-:Y:S02]  /*2830*/  @P0 LOP3.LUT R0, R5, 0xffff, RZ, 0xc0, !PT ;  /* 0x0000ffff05000812 */ /* 0x000fe400078ec0ff */
[----:B--2---:R-:W-:Y:S02]  /*2840*/  @P0 MOV R2, R4 ;  /* 0x0000000400020202 */ /* 0x004fe40000000f00 */
[----:B------:R-:W-:Y:S01]  /*2850*/  @P0 R2UR UR5, R0 ;  /* 0x00000000000502ca */ /* 0x000fe200000e0000 */
[----:B------:R-:W-:Y:S01]  /*2860*/  VIADD R0, R3, 0xa0 ;  /* 0x000000a003007836 */ /* 0x000fe20000000000 */
[----:B------:R-:W-:Y:S02]  /*2870*/  @P0 SHF.R.U32.HI R4, RZ, 0x10, R5 ;  /* 0x00000010ff040819 */ /* 0x000fe40000011605 */
[----:B------:R-:W-:Y:S02]  /*2880*/  @P0 R2UR UR6, R2 ;  /* 0x00000000020602ca */ /* 0x000fe400000e0000 */
[----:B------:R-:W-:-:S02]  /*2890*/  PRMT R0, RZ, 0x654, R0 ;  /* 0x00000654ff007816 */ /* 0x000fc40000000000 */
[----:B------:R-:W-:Y:S02]  /*28a0*/  @P0 R2UR UR4, R4 ;  /* 0x00000000040402ca */ /* 0x000fe400000e0000 */
[----:B------:R1:W-:Y:S03]  /*28b0*/  SYNCS.ARRIVE.TRANS64.RED.A1T0 RZ, [R0+URZ], RZ ;  /* 0x000000ff00ff79a7 */ /* 0x0003e600081004ff */
[----:B------:R-:W-:-:S04]  /*28c0*/  @UP1 UMOV UR43, UR5 ;  /* 0x00000005002b1c82 */ /* 0x000fc80008000000 */
[----:B------:R-:W-:-:S04]  /*28d0*/  @UP1 UMOV UR48, UR6 ;  /* 0x0000000600301c82 */ /* 0x000fc80008000000 */
[----:B------:R-:W-:Y:S01]  /*28e0*/  @UP1 UMOV UR36, UR4 ;  /* 0x0000000400241c82 */ /* 0x000fe20008000000 */
[----:B------:R-:W-:Y:S05]  /*28f0*/  BRA.U !UP0, `(.L_x_44) ;  /* 0x0000000108d47547 */ /* 0x000fea000b800000 */
[----:B------:R-:W2:Y:S01]  /*2900*/  LDCU.128 UR12, c[0x0][0xb10] ;  /* 0x00016200ff0c77ac */ /* 0x000ea20008000c00 */
[----:B------:R-:W4:Y:S01]  /*2910*/  LDCU UR22, c[0x0][0xb20] ;  /* 0x00016400ff1677ac */ /* 0x000f220008000800 */
[----:B------:R-:W3:Y:S01]  /*2920*/  LDCU UR20, c[0x0][0xb0c] ;  /* 0x00016180ff1477ac */ /* 0x000ee20008000800 */
[----:B------:R-:W1:Y:S01]  /*2930*/  LDCU.64 UR8, c[0x0][0xb28] ;  /* 0x00016500ff0877ac */ /* 0x000e620008000a00 */
[----:B------:R-:W-:Y:S02]  /*2940*/  UISETP.NE.AND UP3, UPT, UR42, 0x1, UPT ;  /* 0x000000012a00788c */ /* 0x000fe4000bf65270 */
[----:B--2---:R-:W-:Y:S02]  /*2950*/  UIMAD.WIDE.U32 UR6, UR49, UR15, URZ ;  /* 0x0000000f310672a5 */ /* 0x004fe4000f8e00ff */
[----:B------:R-:W-:Y:S02]  /*2960*/  UIMAD.WIDE.U32 UR4, UR50, UR12, URZ ;  /* 0x0000000c320472a5 */ /* 0x000fe4000f8e00ff */
[----:B------:R-:W-:-:S02]  /*2970*/  UISETP.NE.AND UP0, UPT, UR14, 0x1, UPT ;  /* 0x000000010e00788c */ /* 0x000fc4000bf05270 */
[----:B------:R-:W-:Y:S01]  /*2980*/  UIMAD.WIDE.U32 UR18, UR43, UR15, URZ ;  /* 0x0000000f2b1272a5 */ /* 0x000fe2000f8e00ff */
[----:B------:R-:W-:Y:S02]  /*2990*/  UMOV UR6, UR7 ;  /* 0x0000000700067c82 */ /* 0x000fe40008000000 */
[----:B------:R-:W-:Y:S01]  /*29a0*/  UMOV UR4, UR5 ;  /* 0x0000000500047c82 */ /* 0x000fe20008000000 */
[----:B----4-:R-:W-:Y:S02]  /*29b0*/  USHF.R.U32.HI UR6, URZ, UR22, UR6 ;  /* 0x00000016ff067299 */ /* 0x010fe40008011606 */
[----:B---3--:R-:W-:Y:S02]  /*29c0*/  UISETP.NE.AND UP2, UPT, UR20, 0x1, UPT ;  /* 0x000000011400788c */ /* 0x008fe4000bf45270 */
[----:B------:R-:W-:Y:S02]  /*29d0*/  USHF.R.U32.HI UR4, URZ, UR13, UR4 ;  /* 0x0000000dff047299 */ /* 0x000fe40008011604 */
[----:B------:R-:W-:-:S02]  /*29e0*/  USEL UR5, UR49, UR6, !UP0 ;  /* 0x0000000631057287 */ /* 0x000fc4000c000000 */
[----:B------:R-:W-:Y:S02]  /*29f0*/  USEL UR6, UR50, UR4, !UP2 ;  /* 0x0000000432067287 */ /* 0x000fe4000d000000 */
[----:B-1----:R-:W-:Y:S01]  /*2a00*/  UIMAD.WIDE.U32 UR10, UR5, UR8, URZ ;  /* 0x00000008050a72a5 */ /* 0x002fe2000f8e00ff */
[----:B------:R-:W-:Y:S01]  /*2a10*/  UMOV UR4, UR19 ;  /* 0x0000001300047c82 */ /* 0x000fe20008000000 */
[----:B------:R-:W-:Y:S02]  /*2a20*/  UIMAD.WIDE.U32 UR16, UR48, UR12, URZ ;  /* 0x0000000c301072a5 */ /* 0x000fe4000f8e00ff */
[----:B------:R-:W-:-:S03]  /*2a30*/  UIMAD.WIDE.U32 UR18, UR6, UR8, URZ ;  /* 0x00000008061272a5 */ /* 0x000fc6000f8e00ff */
[----:B------:R-:W-:Y:S01]  /*2a40*/  UMOV UR10, UR11 ;  /* 0x0000000b000a7c82 */ /* 0x000fe20008000000 */
[----:B------:R-:W-:Y:S02]  /*2a50*/  USHF.R.U32.HI UR4, URZ, UR22, UR4 ;  /* 0x00000016ff047299 */ /* 0x000fe40008011604 */
[----:B------:R-:W-:Y:S01]  /*2a60*/  @UP3 USHF.R.U32.HI UR5, URZ, UR9, UR10 ;  /* 0x00000009ff053299 */ /* 0x000fe2000801160a */
[----:B------:R-:W-:Y:S01]  /*2a70*/  UMOV UR16, UR17 ;  /* 0x0000001100107c82 */ /* 0x000fe20008000000 */
[----:B------:R-:W-:Y:S01]  /*2a80*/  UMOV UR18, UR19 ;  /* 0x0000001300127c82 */ /* 0x000fe20008000000 */
[----:B------:R-:W-:Y:S02]  /*2a90*/  USHF.R.U32.HI UR13, URZ, UR13, UR16 ;  /* 0x0000000dff0d7299 */ /* 0x000fe40008011610 */
[----:B------:R-:W-:Y:S02]  /*2aa0*/  USEL UR4, UR43, UR4, !UP0 ;  /* 0x000000042b047287 */ /* 0x000fe4000c000000 */
[----:B------:R-:W-:-:S02]  /*2ab0*/  @UP3 USHF.R.U32.HI UR6, URZ, UR9, UR18 ;  /* 0x00000009ff063299 */ /* 0x000fc40008011612 */
[----:B------:R-:W-:Y:S02]  /*2ac0*/  UIMAD UR7, UR42, UR5, URZ ;  /* 0x000000052a0772a4 */ /* 0x000fe4000f8e02ff */
[----:B------:R-:W-:Y:S02]  /*2ad0*/  USEL UR5, UR48, UR13, !UP2 ;  /* 0x0000000d30057287 */ /* 0x000fe4000d000000 */
[----:B------:R-:W-:Y:S02]  /*2ae0*/  UIMAD UR10, UR42, UR6, URZ ;  /* 0x000000062a0a72a4 */ /* 0x000fe4000f8e02ff */
[----:B------:R-:W-:Y:S02]  /*2af0*/  UISETP.GE.AND UP0, UPT, UR4, UR7, UPT ;  /* 0x000000070400728c */ /* 0x000fe4000bf06270 */
[----:B------:R-:W-:Y:S02]  /*2b00*/  UIMAD.WIDE.U32 UR12, UR4, UR8, URZ ;  /* 0x00000008040c72a5 */ /* 0x000fe4000f8e00ff */
[----:B------:R-:W-:-:S02]  /*2b10*/  UISETP.GE.OR UP0, UPT, UR5, UR10, UP0 ;  /* 0x0000000a0500728c */ /* 0x000fc40008706670 */
        /* <DEDUP_REMOVED lines=19> */
.L_x_44:
[----:B------:R-:W2:Y:S02]  /*2c50*/  LDCU UR4, c[0x0][0xb30] ;  /* 0x00016600ff0477ac */ /* 0x000ea40008000800 */
[----:B--2---:R-:W-:-:S09]  /*2c60*/  UISETP.NE.AND UP0, UPT, UR4, 0x1, UPT ;  /* 0x000000010400788c */ /* 0x004fd2000bf05270 */
[----:B------:R-:W-:Y:S05]  /*2c70*/  BRA.U UP0, `(.L_x_45) ;  /* 0x0000000100447547 */ /* 0x000fea000b800000 */
[----:B------:R-:W2:Y:S01]  /*2c80*/  LDCU.128 UR8, c[0x0][0xb10] ;  /* 0x00016200ff0877ac */ /* 0x000ea20008000c00 */
[----:B------:R-:W4:Y:S01]  /*2c90*/  LDCU UR12, c[0x0][0xb0c] ;  /* 0x00016180ff0c77ac */ /* 0x000f220008000800 */
[----:B------:R-:W1:Y:S01]  /*2ca0*/  LDCU UR13, c[0x0][0xb20] ;  /* 0x00016400ff0d77ac */ /* 0x000e620008000800 */
[----:B--2---:R-:W-:Y:S02]  /*2cb0*/  UIMAD.WIDE.U32 UR6, UR48, UR8, URZ ;  /* 0x00000008300672a5 */ /* 0x004fe4000f8e00ff */
[----:B------:R-:W-:Y:S02]  /*2cc0*/  UIMAD.WIDE.U32 UR4, UR43, UR11, URZ ;  /* 0x0000000b2b0472a5 */ /* 0x000fe4000f8e00ff */
[----:B----4-:R-:W-:Y:S02]  /*2cd0*/  UISETP.NE.AND UP2, UPT, UR12, 0x1, UPT ;  /* 0x000000010c00788c */ /* 0x010fe4000bf45270 */
[----:B------:R-:W-:Y:S01]  /*2ce0*/  UISETP.NE.AND UP0, UPT, UR10, 0x1, UPT ;  /* 0x000000010a00788c */ /* 0x000fe2000bf05270 */
[----:B------:R-:W-:-:S02]  /*2cf0*/  UMOV UR6, UR7 ;  /* 0x0000000700067c82 */ /* 0x000fc40008000000 */
[----:B------:R-:W-:Y:S01]  /*2d00*/  UMOV UR4, UR5 ;  /* 0x0000000500047c82 */ /* 0x000fe20008000000 */
[----:B------:R-:W-:Y:S02]  /*2d10*/  USHF.R.U32.HI UR9, URZ, UR9, UR6 ;  /* 0x00000009ff097299 */ /* 0x000fe40008011606 */
[----:B-1----:R-:W-:Y:S02]  /*2d20*/  USHF.R.U32.HI UR4, URZ, UR13, UR4 ;  /* 0x0000000dff047299 */ /* 0x002fe40008011604 */
[----:B------:R-:W-:Y:S02]  /*2d30*/  USEL UR5, UR48, UR9, !UP2 ;  /* 0x0000000930057287 */ /* 0x000fe4000d000000 */
[----:B------:R-:W-:-:S04]  /*2d40*/  USEL UR4, UR43, UR4, !UP0 ;  /* 0x000000042b047287 */ /* 0x000fc8000c000000 */
[----:B------:R-:W-:Y:S02]  /*2d50*/  UIADD3 UR6, UPT, UPT, UR5, -UR4, URZ ;  /* 0x8000000405067290 */ /* 0x000fe4000fffe0ff */
[----:B------:R-:W-:Y:S02]  /*2d60*/  UIADD3 UR4, UPT, UPT, -UR5, UR4, URZ ;  /* 0x0000000405047290 */ /* 0x000fe4000fffe1ff */
[----:B------:R-:W-:Y:S02]  /*2d70*/  UIMAD UR43, UR6, UR10, UR43 ;  /* 0x0000000a062b72a4 */ /* 0x000fe4000f8e022b */
[----:B------:R-:W-:-:S12]  /*2d80*/  UIMAD UR48, UR4, UR12, UR48 ;  /* 0x0000000c043072a4 */ /* 0x000fd8000f8e0230 */
.L_x_45:
[----:B------:R-:W-:Y:S01]  /*2d90*/  VIADD R11, R11, 0x1 ;  /* 0x000000010b0b7836 */ /* 0x000fe20000000000 */
[----:B------:R-:W-:Y:S01]  /*2da0*/  R2UR UR4, R86 ;  /* 0x00000000560472ca */ /* 0x000fe200000e0000 */
[----:B------:R-:W-:Y:S01]  /*2db0*/  UIADD3 UR16, UPT, UPT, UR48, UR63, URZ ;  /* 0x0000003f30107290 */ /* 0x000fe2000fffe0ff */
[----:B------:R-:W-:Y:S02]  /*2dc0*/  PLOP3.LUT P2, PT, PT, PT, PT, 0x80, 0x8 ;  /* 0x000000000008781c */ /* 0x000fe40003f4f070 */
[----:B------:R-:W-:-:S04]  /*2dd0*/  ISETP.NE.AND P0, PT, R11, 0x2, PT ;  /* 0x000000020b00780c */ /* 0x000fc80003f05270 */
[----:B------:R-:W-:Y:S02]  /*2de0*/  SEL R3, RZ, 0x1, P0 ;  /* 0x00000001ff037807 */ /* 0x000fe40000000000 */
[----:B------:R-:W-:Y:S02]  /*2df0*/  SEL R11, R11, RZ, P0 ;  /* 0x000000ff0b0b7207 */ /* 0x000fe40000000000 */
[----:B------:R-:W-:Y:S01]  /*2e00*/  LOP3.LUT R10, R10, R3, RZ, 0x3c, !PT ;  /* 0x000000030a0a7212 */ /* 0x000fe200078e3cff */
[----:B------:R-:W-:Y:S01]  /*2e10*/  UIADD3 UR20, UPT, UPT, UR43, UR4, URZ ;  /* 0x000000042b147290 */ /* 0x000fe2000fffe0ff */
[----:B------:R-:W-:Y:S11]  /*2e20*/  BRA.U UP1, `(.L_x_46) ;  /* 0xffffffed01887547 */ /* 0x000ff6000b83ffff */
[----:B------:R-:W-:Y:S01]  /*2e30*/  UIADD3 UR21, UPT, UPT, UR21, 0x20, URZ ;  /* 0x0000002015157890 */ /* 0x000fe2000fffe0ff */
[----:B------:R-:W-:-:S03]  /*2e40*/  SHF.L.U32 R3, R12, 0x1f, RZ ;  /* 0x0000001f0c037819 */ /* 0x000fc600000006ff */
[----:B------:R-:W-:-:S09]  /*2e50*/  ULEA UR4, UR29, UR21, 0x3 ;  /* 0x000000151d047291 */ /* 0x000fd2000f8e18ff */
[----:B------:R-:W2:Y:S02]  /*2e60*/  SYNCS.PHASECHK.TRANS64.TRYWAIT P0, [UR4], R3 ;  /* 0x00000003ff0075a7 */ /* 0x000ea40008001104 */
[----:B--2---:R-:W-:Y:S05]  /*2e70*/  @!P0 BRA `(.L_x_47) ;  /* 0x0000007000e88947 */ /* 0x004fea0003800000 */
.L_x_158:
[----:B------:R-:W-:-:S04]  /*2e80*/  UIADD3 UR4, UPT, UPT, UR29, 0x1, URZ ;  /* 0x000000011d047890 */ /* 0x000fc8000fffe0ff */
[----:B------:R-:W-:-:S04]  /*2e90*/  UISETP.NE.AND UP0, UPT, UR4, 0x4, UPT ;  /* 0x000000040400788c */ /* 0x000fc8000bf05270 */
[----:B------:R-:W-:Y:S02]  /*2ea0*/  USEL UR6, URZ, 0x1, UP0 ;  /* 0x00000001ff067887 */ /* 0x000fe40008000000 */
[----:B------:R-:W-:-:S04]  /*2eb0*/  USEL UR4, UR4, URZ, UP0 ;  /* 0x000000ff04047287 */ /* 0x000fc80008000000 */
[----:B------:R-:W-:Y:S01]  /*2ec0*/  ULEA UR5, UR4, UR21, 0x3 ;  /* 0x0000001504057291 */ /* 0x000fe2000f8e18ff */
[----:B------:R-:W-:-:S04]  /*2ed0*/  LOP3.LUT R2, R12, UR6, RZ, 0x3c, !PT ;  /* 0x000000060c027c12 */ /* 0x000fc8000f8e3cff */
[----:B-1----:R-:W-:-:S04]  /*2ee0*/  SHF.L.U32 R3, R2, 0x1f, RZ ;  /* 0x0000001f02037819 */ /* 0x002fc800000006ff */
[----:B------:R-:W1:Y:S02]  /*2ef0*/  SYNCS.PHASECHK.TRANS64.TRYWAIT P0, [UR5], R3 ;  /* 0x00000003ff0075a7 */ /* 0x000e640008001105 */
[----:B-1----:R-:W-:Y:S05]  /*2f00*/  @!P0 BRA `(.L_x_48) ;  /* 0x0000007000dc8947 */ /* 0x002fea0003800000 */
.L_x_160:
        /* <DEDUP_REMOVED lines=9> */
.L_x_162:
[----:B------:R-:W-:-:S04]  /*2fa0*/  UIADD3 UR4, UPT, UPT, UR4, 0x1, URZ ;  /* 0x0000000104047890 */ /* 0x000fc8000fffe0ff */
[----:B------:R-:W-:-:S04]  /*2fb0*/  UISETP.NE.AND UP0, UPT, UR4, 0x4, UPT ;  /* 0x000000040400788c */ /* 0x000fc8000bf05270 */
[----:B------:R-:W-:Y:S02]  /*2fc0*/  USEL UR5, URZ, 0x1, UP0 ;  /* 0x00000001ff057887 */ /* 0x000fe40008000000 */
[----:B------:R-:W-:-:S04]  /*2fd0*/  USEL UR4, UR4, URZ, UP0 ;  /* 0x000000ff04047287 */ /* 0x000fc80008000000 */
[----:B------:R-:W-:Y:S01]  /*2fe0*/  ULEA UR4, UR4, UR21, 0x3 ;  /* 0x0000001504047291 */ /* 0x000fe2000f8e18ff */
[----:B-1----:R-:W-:-:S04]  /*2ff0*/  LOP3.LUT R3, R2, UR5, RZ, 0x3c, !PT ;  /* 0x0000000502037c12 */ /* 0x002fc8000f8e3cff */
[----:B------:R-:W-:Y:S01]  /*3000*/  SHF.L.U32 R3, R3, 0x1f, RZ ;  /* 0x0000001f03037819 */ /* 0x000fe200000006ff */
[----:B------:R-:W-:-:S07]  /*3010*/  IMAD.U32 R0, RZ, RZ, UR4 ;  /* 0x00000004ff007e24 */ /* 0x000fce000f8e00ff */
.L_x_50:
[----:B-1----:R1:W2:Y:S02]  /*3020*/  SYNCS.PHASECHK.TRANS64.TRYWAIT P0, [R0+URZ], R3 ;  /* 0x00000003000075a7 */ /* 0x0022a400080011ff */
[----:B--2---:R-:W-:Y:S05]  /*3030*/  @!P0 NANOSLEEP.SYNCS 0x989680 ;  /* 0x009896800000895d */ /* 0x004fea0003900000 */
[----:B------:R-:W2:Y:S02]  /*3040*/  @!P0 SYNCS.PHASECHK.TRANS64 P0, [R0+URZ], R3 ;  /* 0x00000003000085a7 */ /* 0x000ea400080010ff */
[----:B--2---:R-:W-:Y:S05]  /*3050*/  @P0 EXIT ;  /* 0x000000000000094d */ /* 0x004fea0003800000 */
[----:B------:R-:W-:Y:S05]  /*3060*/  BRA `(.L_x_50) ;  /* 0xfffffffc00ec7947 */ /* 0x000fea000383ffff */
.L_x_22:
[----:B------:R-:W-:-:S04]  /*3070*/  UISETP.NE.AND UP0, UPT, UR52, URZ, UPT ;  /* 0x000000ff3400728c */ /* 0x000fc8000bf05270 */
[----:B------:R-:W-:-:S09]  /*3080*/  UISETP.NE.OR UP0, UPT, UR21, 0x1, UP0 ;  /* 0x000000011500788c */ /* 0x000fd20008705670 */
[----:B------:R-:W-:Y:S05]  /*3090*/  BRA.U UP0, `(.L_x_51) ;  /* 0x0000000500487547 */ /* 0x000fea000b800000 */
[----:B------:R-:W-:Y:S01]  /*30a0*/  ISETP.GE.U32.AND P2, PT, R0, 0x10, PT ;  /* 0x000000100000780c */ /* 0x000fe20003f46070 */
[----:B------:R-:W-:Y:S01]  /*30b0*/  IMAD.MOV.U32 R12, RZ, RZ, 0x1 ;  /* 0x00000001ff0c7424 */ /* 0x000fe200078e00ff */
[----:B------:R-:W-:Y:S02]  /*30c0*/  CS2R R10, SRZ ;  /* 0x00000000000a7805 */ /* 0x000fe4000001ff00 */
[----:B------:R-:W-:Y:S01]  /*30d0*/  CS2R R8, SRZ ;  /* 0x0000000000087805 */ /* 0x000fe2000001ff00 */
[----:B------:R-:W-:Y:S01]  /*30e0*/  UMOV UR6, 0x400 ;  /* 0x0000040000067882 */ /* 0x000fe20000000000 */
[----:B------:R-:W-:Y:S01]  /*30f0*/  UMOV UR5, URZ ;  /* 0x000000ff00057c82 */ /* 0x000fe20008000000 */
[----:B------:R-:W-:-:S12]  /*3100*/  ULEA UR6, UR52, UR6, 0x18 ;  /* 0x0000000634067291 */ /* 0x000fd8000f8ec0ff */
.L_x_55:
[----:B------:R-:W-:Y:S02]  /*3110*/  LEA R2, R8, UR6, 0x3 ;  /* 0x0000000608027c11 */ /* 0x000fe4000f8e18ff */
[----:B------:R-:W-:-:S03]  /*3120*/  SHF.L.U32 R5, R9, 0x1f, RZ ;  /* 0x0000001f09057819 */ /* 0x000fc600000006ff */
[----:B------:R-:W-:Y:S01]  /*3130*/  VIADD R4, R2, 0x100 ;  /* 0x0000010002047836 */ /* 0x000fe20000000000 */
[----:B------:R-:W1:Y:S02]  /*3140*/  SYNCS.PHASECHK.TRANS64.TRYWAIT P0, [R2+URZ+0xf0], R5 ;  /* 0x0000f005020075a7 */ /* 0x000e6400080011ff */
[----:B-1----:R-:W-:Y:S05]  /*3150*/  @!P0 BRA `(.L_x_52) ;  /* 0x0000007000788947 */ /* 0x002fea0003800000 */
.L_x_163:
[----:B------:R-:W-:Y:S01]  /*3160*/  ULEA UR4, UR5, UR6, 0x3 ;  /* 0x0000000605047291 */ /* 0x000fe2000f8e18ff */
[----:B------:R-:W-:Y:S02]  /*3170*/  PRMT R4, RZ, 0x654, R4 ;  /* 0x00000654ff047816 */ /* 0x000fe40000000004 */
[----:B-1----:R-:W-:Y:S01]  /*3180*/  SHF.L.U32 R5, R12, 0x1f, RZ ;  /* 0x0000001f0c057819 */ /* 0x002fe200000006ff */
[----:B------:R-:W-:Y:S01]  /*3190*/  UIADD3 UR7, UPT, UPT, UR4, 0x90, URZ ;  /* 0x0000009004077890 */ /* 0x000fe2000fffe0ff */
[----:B------:R1:W-:Y:S05]  /*31a0*/  SYNCS.ARRIVE.TRANS64.RED.A1T0 RZ, [R4+URZ], RZ ;  /* 0x000000ff04ff79a7 */ /* 0x0003ea00081004ff */
[----:B------:R-:W-:Y:S01]  /*31b0*/  IMAD.U32 R7, RZ, RZ, UR7 ;  /* 0x00000007ff077e24 */ /* 0x000fe2000f8e00ff */
[----:B------:R-:W2:Y:S04]  /*31c0*/  SYNCS.PHASECHK.TRANS64.TRYWAIT P0, [UR4+0xa0], R5 ;  /* 0x0000a005ff0075a7 */ /* 0x000ea80008001104 */
[----:B------:R-:W-:Y:S01]  /*31d0*/  PRMT R6, R0, 0x654, R7 ;  /* 0x0000065400067816 */ /* 0x000fe20000000007 */
[----:B-1----:R-:W-:Y:S01]  /*31e0*/  @!P2 IMAD.MOV.U32 R4, RZ, RZ, 0x10 ;  /* 0x00000010ff04a424 */ /* 0x002fe200078e00ff */
[----:B--2---:R-:W-:Y:S06]  /*31f0*/  @!P0 BRA `(.L_x_53) ;  /* 0x0000007000648947 */ /* 0x004fec0003800000 */
.L_x_165:
[----:B------:R-:W-:Y:S01]  /*3200*/  ULEA UR8, UR5, UR6, 0x4 ;  /* 0x0000000605087291 */ /* 0x000fe2000f8e20ff */
[----:B------:R-:W-:Y:S01]  /*3210*/  SEL R3, R6, R3, !P2 ;  /* 0x0000000306037207 */ /* 0x000fe20005000000 */
[----:B------:R-:W-:Y:S01]  /*3220*/  UIADD3 UR9, UPT, UPT, UR4, 0x90, URZ ;  /* 0x0000009004097890 */ /* 0x000fe2000fffe0ff */
[----:B-1----:R-:W-:Y:S01]  /*3230*/  LEA R2, R11, UR6, 0x3 ;  /* 0x000000060b027c11 */ /* 0x002fe2000f8e18ff */
[----:B------:R-:W-:Y:S01]  /*3240*/  UIADD3 UR8, UPT, UPT, UR8, 0x120, URZ ;  /* 0x0000012008087890 */ /* 0x000fe2000fffe0ff */
[----:B------:R-:W-:Y:S01]  /*3250*/  SHF.L.U32 R5, R10, 0x1f, RZ ;  /* 0x0000001f0a057819 */ /* 0x000fe200000006ff */
[----:B------:R1:W-:Y:S01]  /*3260*/  @!P2 SYNCS.ARRIVE.TRANS64.RED RZ, [R3+URZ], R4 ;  /* 0x0000000403ffa9a7 */ /* 0x0003e200080004ff */
[----:B------:R-:W-:Y:S01]  /*3270*/  UIADD3 UR4, UPT, UPT, UR5, 0x1, URZ ;  /* 0x0000000105047890 */ /* 0x000fe2000fffe0ff */
[----:B------:R-:W-:-:S03]  /*3280*/  VIADD R8, R8, 0x1 ;  /* 0x0000000108087836 */ /* 0x000fc60000000000 */
[----:B------:R-:W-:Y:S02]  /*3290*/  UISETP.NE.AND UP0, UPT, UR4, 0x2, UPT ;  /* 0x000000020400788c */ /* 0x000fe4000bf05270 */
[----:B------:R-:W-:Y:S06]  /*32a0*/  UGETNEXTWORKID.BROADCAST [UR8], [UR9] ;  /* 0x00000000080073ca */ /* 0x000fec0008000100 */
[----:B------:R-:W-:Y:S01]  /*32b0*/  USEL UR7, URZ, 0x1, UP0 ;  /* 0x00000001ff077887 */ /* 0x000fe20008000000 */
[----:B------:R-:W-:Y:S01]  /*32c0*/  ISETP.NE.AND P0, PT, R8, 0x2, PT ;  /* 0x000000020800780c */ /* 0x000fe20003f05270 */
[----:B------:R-:W-:Y:S01]  /*32d0*/  USEL UR5, UR4, URZ, UP0 ;  /* 0x000000ff04057287 */ /* 0x000fe20008000000 */
[----:B------:R-:W2:Y:S03]  /*32e0*/  SYNCS.PHASECHK.TRANS64.TRYWAIT P1, [R2+URZ+0x90], R5 ;  /* 0x00009005020075a7 */ /* 0x000ea600080211ff */
[----:B------:R-:W-:Y:S01]  /*32f0*/  LOP3.LUT R12, R12, UR7, RZ, 0x3c, !PT ;  /* 0x000000070c0c7c12 */ /* 0x000fe2000f8e3cff */
[----:B-12---:R-:W-:Y:S07]  /*3300*/  @!P1 BRA `(.L_x_54) ;  /* 0x0000007000389947 */ /* 0x006fee0003800000 */
.L_x_166:
[C---:B------:R-:W-:Y:S01]  /*3310*/  LEA R4, R11.reuse, UR6, 0x4 ;  /* 0x000000060b047c11 */ /* 0x040fe2000f8e20ff */
[----:B-1----:R-:W-:Y:S01]  /*3320*/  VIADD R2, R2, 0xa0 ;  /* 0x000000a002027836 */ /* 0x002fe20000000000 */
[----:B------:R-:W-:Y:S01]  /*3330*/  SEL R8, R8, RZ, P0 ;  /* 0x000000ff08087207 */ /* 0x000fe20000000000 */
[----:B------:R-:W-:-:S03]  /*3340*/  VIADD R11, R11, 0x1 ;  /* 0x000000010b0b7836 */ /* 0x000fc60000000000 */
[----:B------:R-:W1:Y:S01]  /*3350*/  LDS.128 R4, [R4+0x120] ;  /* 0x0001200004047984 */ /* 0x000e620000000c00 */
[----:B------:R-:W-:Y:S02]  /*3360*/  PRMT R2, RZ, 0x654, R2 ;  /* 0x00000654ff027816 */ /* 0x000fe40000000002 */
[C---:B------:R-:W-:Y:S01]  /*3370*/  ISETP.NE.AND P1, PT, R11.reuse, 0x2, PT ;  /* 0x000000020b00780c */ /* 0x040fe20003f25270 */
[----:B------:R-:W-:Y:S01]  /*3380*/  @!PT LDS RZ, [RZ] ;  /* 0x00000000fffff984 */ /* 0x000fe20000000800 */
[----:B------:R-:W-:Y:S01]  /*3390*/  @!PT LDS RZ, [RZ] ;  /* 0x00000000fffff984 */ /* 0x000fe20000000800 */
[----:B------:R-:W-:Y:S01]  /*33a0*/  @!PT LDS RZ, [RZ] ;  /* 0x00000000fffff984 */ /* 0x000fe20000000800 */
[----:B------:R-:W-:Y:S01]  /*33b0*/  @!PT LDS RZ, [RZ] ;  /* 0x00000000fffff984 */ /* 0x000fe20000000800 */
[----:B------:R2:W-:Y:S06]  /*33c0*/  MEMBAR.ALL.CTA ;  /* 0x0000000000007992 */ /* 0x0005ec0000008000 */
[----:B--2---:R-:W2:Y:S01]  /*33d0*/  FENCE.VIEW.ASYNC.S ;  /* 0x00000000000073c6 */ /* 0x004ea20000000000 */
[----:B------:R-:W-:Y:S01]  /*33e0*/  SEL R11, R11, RZ, P1 ;  /* 0x000000ff0b0b7207 */ /* 0x000fe20000800000 */
[----:B--2---:R2:W-:Y:S01]  /*33f0*/  SYNCS.ARRIVE.TRANS64.RED.A1T0 RZ, [R2+URZ], RZ ;  /* 0x000000ff02ff79a7 */ /* 0x0045e200081004ff */
[----:B-1----:R-:W-:-:S02]  /*3400*/  LOP3.LUT P3, RZ, R6, 0x1, RZ, 0xc0, !PT ;  /* 0x0000000106ff7812 */ /* 0x002fc4000786c0ff */
[----:B------:R-:W-:-:S04]  /*3410*/  SEL R5, RZ, 0x1, P1 ;  /* 0x00000001ff057807 */ /* 0x000fc80000800000 */
[----:B------:R-:W-:Y:S02]  /*3420*/  LOP3.LUT R10, R10, R5, RZ, 0x3c, !PT ;  /* 0x000000050a0a7212 */ /* 0x000fe400078e3cff */
[----:B--2---:R-:W-:-:S04]  /*3430*/  SEL R2, RZ, 0x1, P0 ;  /* 0x00000001ff027807 */ /* 0x004fc80000000000 */
[----:B------:R-:W-:Y:S01]  /*3440*/  LOP3.LUT R9, R9, R2, RZ, 0x3c, !PT ;  /* 0x0000000209097212 */ /* 0x000fe200078e3cff */
[----:B------:R-:W-:Y:S06]  /*3450*/  @P3 BRA `(.L_x_55) ;  /* 0xfffffffc002c3947 */ /* 0x000fec000383ffff */
[----:B------:R-:W-:Y:S01]  /*3460*/  ULEA UR4, UR5, UR6, 0x3 ;  /* 0x0000000605047291 */ /* 0x000fe2000f8e18ff */
[----:B------:R-:W-:-:S08]  /*3470*/  SHF.L.U32 R3, R12, 0x1f, RZ ;  /* 0x0000001f0c037819 */ /* 0x000fd000000006ff */
[----:B------:R-:W1:Y:S02]  /*3480*/  SYNCS.PHASECHK.TRANS64 P0, [UR4+0xa0], R3 ;  /* 0x0000a003ff0075a7 */ /* 0x000e640008001004 */
[----:B-1----:R-:W-:Y:S05]  /*3490*/  @P0 BRA `(.L_x_56) ;  /* 0x0000000000080947 */ /* 0x002fea0003800000 */
[----:B------:R-:W1:Y:S02]  /*34a0*/  SYNCS.PHASECHK.TRANS64.TRYWAIT P0, [UR4+0xa0], R3 ;  /* 0x0000a003ff0075a7 */ /* 0x000e640008001104 */
[----:B-1----:R-:W-:Y:S05]  /*34b0*/  @!P0 BRA `(.L_x_57) ;  /* 0x0000006c00e08947 */ /* 0x002fea0003800000 */
.L_x_56:
[----:B------:R-:W-:-:S04]  /*34c0*/  UIADD3 UR7, UPT, UPT, UR5, 0x1, URZ ;  /* 0x0000000105077890 */ /* 0x000fc8000fffe0ff */
[----:B------:R-:W-:-:S04]  /*34d0*/  UISETP.NE.AND UP0, UPT, UR7, 0x2, UPT ;  /* 0x000000020700788c */ /* 0x000fc8000bf05270 */
[----:B------:R-:W-:Y:S02]  /*34e0*/  USEL UR8, URZ, 0x1, UP0 ;  /* 0x00000001ff087887 */ /* 0x000fe40008000000 */
[----:B------:R-:W-:-:S04]  /*34f0*/  USEL UR7, UR7, URZ, UP0 ;  /* 0x000000ff07077287 */ /* 0x000fc80008000000 */
[----:B------:R-:W-:Y:S01]  /*3500*/  ULEA UR7, UR7, UR6, 0x3 ;  /* 0x0000000607077291 */ /* 0x000fe2000f8e18ff */
[----:B-1----:R-:W-:-:S04]  /*3510*/  LOP3.LUT R3, R12, UR8, RZ, 0x3c, !PT ;  /* 0x000000080c037c12 */ /* 0x002fc8000f8e3cff */
[----:B------:R-:W-:-:S04]  /*3520*/  SHF.L.U32 R0, R3, 0x1f, RZ ;  /* 0x0000001f03007819 */ /* 0x000fc800000006ff */
[----:B------:R-:W1:Y:S02]  /*3530*/  SYNCS.PHASECHK.TRANS64 P0, [UR7+0xa0], R0 ;  /* 0x0000a000ff0075a7 */ /* 0x000e640008001007 */
[----:B-1----:R-:W-:Y:S05]  /*3540*/  @P0 EXIT ;  /* 0x000000000000094d */ /* 0x002fea0003800000 */
[----:B------:R-:W-:Y:S02]  /*3550*/  SHF.L.U32 R3, R3, 0x1f, RZ ;  /* 0x0000001f03037819 */ /* 0x000fe400000006ff */
[----:B------:R-:W-:-:S07]  /*3560*/  MOV R0, UR7 ;  /* 0x0000000700007c02 */ /* 0x000fce0008000f00 */
.L_x_58:
[----:B-1----:R1:W2:Y:S02]  /*3570*/  SYNCS.PHASECHK.TRANS64.TRYWAIT P0, [R0+URZ+0xa0], R3 ;  /* 0x0000a003000075a7 */ /* 0x0022a400080011ff */
[----:B--2---:R-:W-:Y:S05]  /*3580*/  @!P0 NANOSLEEP.SYNCS 0x989680 ;  /* 0x009896800000895d */ /* 0x004fea0003900000 */
[----:B------:R-:W2:Y:S02]  /*3590*/  @!P0 SYNCS.PHASECHK.TRANS64 P0, [R0+URZ+0xa0], R3 ;  /* 0x0000a003000085a7 */ /* 0x000ea400080010ff */
[----:B--2---:R-:W-:Y:S05]  /*35a0*/  @P0 EXIT ;  /* 0x000000000000094d */ /* 0x004fea0003800000 */
[----:B------:R-:W-:Y:S05]  /*35b0*/  BRA `(.L_x_58) ;  /* 0xfffffffc00ec7947 */ /* 0x000fea000383ffff */
.L_x_51:
[----:B------:R-:W-:Y:S05]  /*35c0*/  BRA.U UP4, `(.L_x_59) ;  /* 0x0000001504487547 */ /* 0x000fea000b800000 */
[----:B------:R-:W-:Y:S01]  /*35d0*/  UMOV UR4, 0x40 ;  /* 0x0000004000047882 */ /* 0x000fe20000000000 */
[----:B------:R-:W-:Y:S01]  /*35e0*/  NOP ;  /* 0x0000000000007918 */ /* 0x000fe20000000000 */
[----:B------:R-:W-:Y:S01]  /*35f0*/  ULEA UR5, UR52, UR4, 0x18 ;  /* 0x0000000434057291 */ /* 0x000fe2000f8ec0ff */
[----:B------:R-:W-:Y:S02]  /*3600*/  UMOV UR6, 0x400 ;  /* 0x0000040000067882 */ /* 0x000fe40000000000 */
[----:B------:R-:W-:-:S06]  /*3610*/  ULEA UR6, UR52, UR6, 0x18 ;  /* 0x0000000634067291 */ /* 0x000fcc000f8ec0ff */
[----:B------:R-:W1:Y:S02]  /*3620*/  LDS.U8 R0, [UR5+0x1c] ;  /* 0x00001c05ff007984 */ /* 0x000e640008000000 */
[----:B-1----:R-:W-:-:S13]  /*3630*/  ISETP.NE.AND P0, PT, R0, RZ, PT ;  /* 0x000000ff0000720c */ /* 0x002fda0003f05270 */
[----:B------:R-:W-:Y:S05]  /*3640*/  @P0 BRA `(.L_x_60) ;  /* 0x0000000400080947 */ /* 0x000fea0003800000 */
[----:B------:R-:W-:Y:S02]  /*3650*/  UISETP.NE.U32.AND UP1, UPT, UR68, 0x1, UPT ;  /* 0x000000014400788c */ /* 0x000fe4000bf25070 */
[----:B------:R-:W-:-:S07]  /*3660*/  UIADD3 UR7, UPT, UPT, UR5, 0x8, URZ ;  /* 0x0000000805077890 */ /* 0x000fce000fffe0ff */
[----:B------:R-:W-:Y:S05]  /*3670*/  BRA.U !UP1, `(.L_x_61) ;  /* 0x00000001099c7547 */ /* 0x000fea000b800000 */
[----:B------:R-:W-:Y:S01]  /*3680*/  ELECT P0, URZ, PT ;  /* 0x0000000000ff782f */ /* 0x000fe20003800000 */
[----:B------:R-:W-:-:S12]  /*3690*/  BSSY B0, `(.L_x_61) ;  /* 0x0000025000007945 */ /* 0x000fd80003800000 */
[----:B------:R-:W-:Y:S05]  /*36a0*/  @!P0 BRA `(.L_x_62) ;  /* 0x00000000008c8947 */ /* 0x000fea0003800000 */
[----:B------:R-:W-:-:S05]  /*36b0*/  UMOV UR4, 0x10 ;  /* 0x0000001000047882 */ /* 0x000fca0000000000 */
[----:B------:R-:W-:Y:S04]  /*36c0*/  DEPBAR.LE SB1, 0x36 ;  /* 0x00009d800000791a */ /* 0x000fe80000000000 */
[----:B------:R-:W1:Y:S02]  /*36d0*/  UTCATOMSWS.2CTA.FIND_AND_SET.ALIGN UP0, UR4, UR4 ;  /* 0x00000004000475e3 */ /* 0x000e640008200800 */
[----:B-1----:R-:W-:Y:S01]  /*36e0*/  MOV R11, UR4 ;  /* 0x00000004000b7c02 */ /* 0x002fe20008000f00 */
[----:B------:R-:W-:Y:S06]  /*36f0*/  BRA.U UP0, `(.L_x_63) ;  /* 0x0000000100187547 */ /* 0x000fec000b800000 */
.L_x_64:
[----:B------:R-:W-:Y:S05]  /*3700*/  NANOSLEEP 0x64 ;  /* 0x000000640000795d */ /* 0x000fea0003800000 */
[----:B------:R-:W-:-:S05]  /*3710*/  UMOV UR4, 0x10 ;  /* 0x0000001000047882 */ /* 0x000fca0000000000 */
[----:B------:R-:W-:Y:S04]  /*3720*/  DEPBAR.LE SB1, 0x36 ;  /* 0x00009d800000791a */ /* 0x000fe80000000000 */
[----:B------:R-:W1:Y:S02]  /*3730*/  UTCATOMSWS.2CTA.FIND_AND_SET.ALIGN UP0, UR4, UR4 ;  /* 0x00000004000475e3 */ /* 0x000e640008200800 */
[----:B-1----:R-:W-:Y:S01]  /*3740*/  MOV R11, UR4 ;  /* 0x00000004000b7c02 */ /* 0x002fe20008000f00 */
[----:B------:R-:W-:Y:S05]  /*3750*/  BRA.U !UP0, `(.L_x_64) ;  /* 0xfffffffd08e87547 */ /* 0x000fea000b83ffff */
.L_x_63:
[----:B------:R-:W1:Y:S01]  /*3760*/  LDS R7, [UR5+0x10] ;  /* 0x00001005ff077984 */ /* 0x000e620008000800 */
[----:B------:R-:W-:Y:S01]  /*3770*/  IMAD.U32 R5, RZ, RZ, UR6 ;  /* 0x00000006ff057e24 */ /* 0x000fe2000f8e00ff */
[----:B------:R-:W-:-:S03]  /*3780*/  MOV R4, UR69 ;  /* 0x0000004500047c02 */ /* 0x000fc60008000f00 */
[----:B------:R-:W-:Y:S01]  /*3790*/  VIADD R5, R5, 0x140 ;  /* 0x0000014005057836 */ /* 0x000fe20000000000 */
[----:B-1----:R-:W-:-:S04]  /*37a0*/  SHF.L.U32 R7, R7, 0x1f, RZ ;  /* 0x0000001f07077819 */ /* 0x002fc800000006ff */
[----:B------:R-:W1:Y:S02]  /*37b0*/  SYNCS.PHASECHK.TRANS64.TRYWAIT P0, [UR5+0x8], R7 ;  /* 0x00000807ff0075a7 */ /* 0x000e640008001105 */
[----:B-1----:R-:W-:Y:S05]  /*37c0*/  @P0 BRA `(.L_x_65) ;  /* 0x0000000000080947 */ /* 0x002fea0003800000 */
[----:B------:R-:W1:Y:S02]  /*37d0*/  SYNCS.PHASECHK.TRANS64.TRYWAIT P0, [UR5+0x8], R7 ;  /* 0x00000807ff0075a7 */ /* 0x000e640008001105 */
[----:B-1----:R-:W-:Y:S05]  /*37e0*/  @!P0 BRA `(.L_x_66) ;  /* 0x0000006c002c8947 */ /* 0x002fea0003800000 */
.L_x_65:
[----:B-1----:R-:W-:Y:S01]  /*37f0*/  HFMA2 R0, -RZ, RZ, 0, 5.9604644775390625e-08 ;  /* 0x00000001ff007431 */ /* 0x002fe200000001ff */
[----:B------:R-:W-:Y:S01]  /*3800*/  UPRMT UR4, UR69, 0x654, UR7 ;  /* 0x0000065445047896 */ /* 0x000fe20008000007 */
[----:B------:R-:W-:Y:S01]  /*3810*/  IMAD.MOV.U32 R8, RZ, RZ, 0xffff ;  /* 0x0000ffffff087424 */ /* 0x000fe200078e00ff */
[----:B------:R-:W-:Y:S01]  /*3820*/  PRMT R4, R4, 0x654, R5 ;  /* 0x0000065404047816 */ /* 0x000fe20000000005 */
[----:B------:R-:W-:Y:S02]  /*3830*/  IMAD.MOV.U32 R6, RZ, RZ, 0x4 ;  /* 0x00000004ff067424 */ /* 0x000fe400078e00ff */
[----:B------:R-:W-:Y:S01]  /*3840*/  IMAD.SHL.U32 R9, R11, 0x20, RZ ;  /* 0x000000200b097824 */ /* 0x000fe200078e00ff */
[----:B------:R-:W-:Y:S02]  /*3850*/  MOV R5, UR4 ;  /* 0x0000000400057c02 */ /* 0x000fe40008000f00 */
[-C--:B------:R-:W-:Y:S01]  /*3860*/  SHF.L.U32 R8, R8, R11.reuse, RZ ;  /* 0x0000000b08087219 */ /* 0x080fe200000006ff */
[----:B------:R1:W-:Y:S01]  /*3870*/  SYNCS.ARRIVE.TRANS64.RED RZ, [UR4], R6 ;  /* 0x00000006ffff79a7 */ /* 0x0003e20008000404 */
[----:B------:R-:W-:Y:S01]  /*3880*/  SHF.L.U32 R7, R0, R11, RZ ;  /* 0x0000000b00077219 */ /* 0x000fe200000006ff */
[----:B------:R1:W-:Y:S04]  /*3890*/  STS [UR6+0x140], R9 ;  /* 0x00014009ff007988 */ /* 0x0003e80008000806 */
[----:B------:R1:W-:Y:S04]  /*38a0*/  STAS [R4.64], R11 ;  /* 0x0000000b04007dbd */ /* 0x0003e8000c0008ff */
[----:B------:R1:W-:Y:S04]  /*38b0*/  ATOMS.OR RZ, [UR5+0x14], R8 ;  /* 0x00001408ffff798c */ /* 0x0003e8000b000005 */
[----:B------:R1:W-:Y:S04]  /*38c0*/  ATOMS.OR RZ, [UR5+0x18], R7 ;  /* 0x00001807ffff798c */ /* 0x0003e8000b000005 */
[----:B------:R1:W-:Y:S02]  /*38d0*/  ATOMS.XOR RZ, [UR5+0x10], R0 ;  /* 0x00001000ffff798c */ /* 0x0003e4000b800005 */
.L_x_62:
[----:B------:R-:W-:Y:S05]  /*38e0*/  BSYNC B0 ;  /* 0x0000000000007941 */ /* 0x000fea0003800000 */
.L_x_61:
[----:B------:R-:W-:Y:S05]  /*38f0*/  BRA.U UP1, `(.L_x_67) ;  /* 0x00000001016c7547 */ /* 0x000fea000b800000 */
[----:B------:R-:W-:-:S03]  /*3900*/  UMOV UR4, 0xffffffff ;  /* 0xffffffff00047882 */ /* 0x000fc60000000000 */
[----:B------:R-:W-:Y:S05]  /*3910*/  BRA.DIV UR4, `(.L_x_68) ;  /* 0x0000006a04f87947 */ /* 0x000fea000b800000 */
[----:B------:R-:W-:-:S13]  /*3920*/  ELECT P0, URZ, PT ;  /* 0x0000000000ff782f */ /* 0x000fda0003800000 */
.L_x_170:
[----:B------:R-:W-:Y:S05]  /*3930*/  @!P0 BRA `(.L_x_67) ;  /* 0x00000000005c8947 */ /* 0x000fea0003800000 */
[----:B-1----:R-:W1:Y:S02]  /*3940*/  LDS R5, [UR5+0x10] ;  /* 0x00001005ff057984 */ /* 0x002e640008000800 */
[----:B-1----:R-:W-:-:S04]  /*3950*/  SHF.L.U32 R5, R5, 0x1f, RZ ;  /* 0x0000001f05057819 */ /* 0x002fc800000006ff */
[----:B------:R-:W1:Y:S02]  /*3960*/  SYNCS.PHASECHK.TRANS64.TRYWAIT P0, [UR5+0x8], R5 ;  /* 0x00000805ff0075a7 */ /* 0x000e640008001105 */
[----:B-1----:R-:W-:Y:S05]  /*3970*/  @P0 BRA `(.L_x_69) ;  /* 0x0000000000080947 */ /* 0x002fea0003800000 */
[----:B------:R-:W1:Y:S02]  /*3980*/  SYNCS.PHASECHK.TRANS64.TRYWAIT P0, [UR5+0x8], R5 ;  /* 0x00000805ff0075a7 */ /* 0x000e640008001105 */
[----:B-1----:R-:W-:Y:S05]  /*3990*/  @!P0 BRA `(.L_x_70) ;  /* 0x0000006800fc8947 */ /* 0x002fea0003800000 */
.L_x_69:
[----:B------:R-:W2:Y:S01]  /*39a0*/  LDS R7, [UR6+0x140] ;  /* 0x00014006ff077984 */ /* 0x000ea20008000800 */
[----:B-1----:R-:W-:Y:S02]  /*39b0*/  HFMA2 R0, -RZ, RZ, 0, 5.9604644775390625e-08 ;  /* 0x00000001ff007431 */ /* 0x002fe400000001ff */
[----:B------:R-:W-:Y:S01]  /*39c0*/  IMAD.MOV.U32 R4, RZ, RZ, 0xffff ;  /* 0x0000ffffff047424 */ /* 0x000fe200078e00ff */
[----:B------:R-:W-:Y:S01]  /*39d0*/  UPRMT UR4, UR69, 0x654, UR7 ;  /* 0x0000065445047896 */ /* 0x000fe20008000007 */
[----:B--2---:R-:W-:-:S03]  /*39e0*/  IMAD.SHL.U32 R5, R7, 0x20, RZ ;  /* 0x0000002007057824 */ /* 0x004fc600078e00ff */
[-C--:B------:R-:W-:Y:S02]  /*39f0*/  SHF.L.U32 R4, R4, R7.reuse, RZ ;  /* 0x0000000704047219 */ /* 0x080fe400000006ff */
[----:B------:R-:W-:Y:S01]  /*3a00*/  SHF.L.U32 R7, R0, R7, RZ ;  /* 0x0000000700077219 */ /* 0x000fe200000006ff */
[----:B------:R2:W-:Y:S04]  /*3a10*/  STS [UR6+0x140], R5 ;  /* 0x00014005ff007988 */ /* 0x0005e80008000806 */
[----:B------:R2:W-:Y:S04]  /*3a20*/  ATOMS.OR RZ, [UR5+0x14], R4 ;  /* 0x00001404ffff798c */ /* 0x0005e8000b000005 */
[----:B------:R2:W-:Y:S01]  /*3a30*/  ATOMS.OR RZ, [UR5+0x18], R7 ;  /* 0x00001807ffff798c */ /* 0x0005e2000b000005 */
[----:B------:R-:W-:Y:S03]  /*3a40*/  SYNCS.ARRIVE.TRANS64.RED.A1T0 RZ, [UR4], RZ ;  /* 0x000000ffffff79a7 */ /* 0x000fe60008100404 */
[----:B------:R2:W-:Y:S01]  /*3a50*/  ATOMS.XOR RZ, [UR5+0x10], R0 ;  /* 0x00001000ffff798c */ /* 0x0005e2000b800005 */
[----:B------:R-:W-:Y:S05]  /*3a60*/  BRA `(.L_x_67) ;  /* 0x0000000000107947 */ /* 0x000fea0003800000 */
.L_x_60:
[----:B------:R-:W-:Y:S02]  /*3a70*/  MOV R0, 0xffffffff ;  /* 0xffffffff00007802 */ /* 0x000fe40000000f00 */
[----:B------:R-:W-:-:S03]  /*3a80*/  MOV R4, 0x3ab0 ;  /* 0x00003ab000047802 */ /* 0x000fc60000000f00 */
[----:B------:R1:W-:Y:S04]  /*3a90*/  STS [UR6+0x140], R0 ;  /* 0x00014000ff007988 */ /* 0x0003e80008000806 */
[----:B-1---5:R-:W-:Y:S05]  /*3aa0*/  CALL.REL.NOINC `($__internal_1_$__cuda_sm10x_tcgen05_guardrail_trap_phase_invalid_during_alloc) ;  /* 0x0000007000d07944 */ /* 0x022fea0003c00000 */
.L_x_67:
[----:B------:R-:W-:Y:S05]  /*3ab0*/  WARPSYNC.ALL ;  /* 0x0000000000007948 */ /* 0x000fea0003800000 */
[----:B------:R-:W3:Y:S01]  /*3ac0*/  S2UR UR4, SR_CgaCtaId ;  /* 0x00000000000479c3 */ /* 0x000ee20000008800 */
[----:B------:R-:W-:Y:S01]  /*3ad0*/  UMOV UR41, 0x400 ;  /* 0x0000040000297882 */ /* 0x000fe20000000000 */
[----:B------:R-:W-:-:S06]  /*3ae0*/  NOP ;  /* 0x0000000000007918 */ /* 0x000fcc0000000000 */
[----:B------:R-:W-:Y:S06]  /*3af0*/  BAR.ARV 0x6, 0xa0 ;  /* 0x0182800000007b1d */ /* 0x000fec0000002000 */
[----:B------:R-:W4:Y:S01]  /*3b00*/  LDCU UR6, c[0x0][0x38c] ;  /* 0x00007180ff0677ac */ /* 0x000f220008000800 */
[----:B------:R-:W-:Y:S01]  /*3b10*/  LOP3.LUT R3, R3, 0xffff, RZ, 0xc0, !PT ;  /* 0x0000ffff03037812 */ /* 0x000fe200078ec0ff */
[----:B-1----:R-:W-:Y:S01]  /*3b20*/  IMAD.MOV.U32 R9, RZ, RZ, 0x1 ;  /* 0x00000001ff097424 */ /* 0x002fe200078e00ff */
[----:B------:R-:W-:Y:S01]  /*3b30*/  LOP3.LUT R2, R2, 0xffff, RZ, 0xc0, !PT ;  /* 0x0000ffff02027812 */ /* 0x000fe200078ec0ff */
[----:B------:R-:W-:Y:S01]  /*3b40*/  IMAD.MOV.U32 R8, RZ, RZ, RZ ;  /* 0x000000ffff087224 */ /* 0x000fe200078e00ff */
[----:B------:R-:W-:Y:S01]  /*3b50*/  R2UR UR43, R3 ;  /* 0x00000000032b72ca */ /* 0x000fe200000e0000 */
[----:B------:R-:W-:Y:S01]  /*3b60*/  UMOV UR47, URZ ;  /* 0x000000ff002f7c82 */ /* 0x000fe20008000000 */
[----:B------:R-:W-:-:S02]  /*3b70*/  R2UR UR65, R2 ;  /* 0x00000000024172ca */ /* 0x000fc400000e0000 */
[----:B------:R-:W-:Y:S01]  /*3b80*/  CS2R R2, SRZ ;  /* 0x0000000000027805 */ /* 0x000fe2000001ff00 */
[----:B------:R-:W-:Y:S01]  /*3b90*/  UMOV UR38, URZ ;  /* 0x000000ff00267c82 */ /* 0x000fe20008000000 */
[----:B---3--:R-:W-:Y:S01]  /*3ba0*/  ULEA UR41, UR4, UR41, 0x18 ;  /* 0x0000002904297291 */ /* 0x008fe2000f8ec0ff */
[----:B------:R-:W-:Y:S01]  /*3bb0*/  UMOV UR37, URZ ;  /* 0x000000ff00257c82 */ /* 0x000fe20008000000 */
[----:B------:R-:W-:Y:S02]  /*3bc0*/  UISETP.NE.AND UP3, UPT, UR68, URZ, UPT ;  /* 0x000000ff4400728c */ /* 0x000fe4000bf65270 */
[----:B------:R-:W-:Y:S02]  /*3bd0*/  UIADD3 UR5, UPT, UPT, UR41, 0x8400, URZ ;  /* 0x0000840029057890 */ /* 0x000fe4000fffe0ff */
[----:B------:R-:W-:-:S03]  /*3be0*/  UIADD3 UR4, UPT, UPT, UR41, 0x28400, URZ ;  /* 0x0002840029047890 */ /* 0x000fc6000fffe0ff */
[----:B--2---:R-:W1:Y:S01]  /*3bf0*/  LDS R0, [UR41+0x140] ;  /* 0x00014029ff007984 */ /* 0x004e620008000800 */
[----:B----4-:R-:W-:Y:S02]  /*3c00*/  UIADD3 UR6, UPT, UPT, UR6, 0x7f, URZ ;  /* 0x0000007f06067890 */ /* 0x010fe4000fffe0ff */
[----:B------:R-:W-:Y:S02]  /*3c10*/  USHF.R.U32.HI UR5, URZ, 0x4, UR5 ;  /* 0x00000004ff057899 */ /* 0x000fe40008011605 */
[----:B------:R-:W-:Y:S02]  /*3c20*/  USHF.R.S32.HI UR64, URZ, 0x1f, UR6 ;  /* 0x0000001fff407899 */ /* 0x000fe40008011406 */
[----:B------:R-:W-:Y:S02]  /*3c30*/  USHF.R.U32.HI UR4, URZ, 0x4, UR4 ;  /* 0x00000004ff047899 */ /* 0x000fe40008011604 */
[----:B------:R-:W-:Y:S02]  /*3c40*/  ULEA.HI UR64, UR64, UR6, URZ, 0x7 ;  /* 0x0000000640407291 */ /* 0x000fe4000f8f38ff */
[----:B------:R-:W-:-:S02]  /*3c50*/  ULOP3.LUT UR5, UR5, 0x3fff, URZ, 0xc0, !UPT ;  /* 0x00003fff05057892 */ /* 0x000fc4000f8ec0ff */
[----:B------:R-:W-:Y:S02]  /*3c60*/  USHF.R.S32.HI UR64, URZ, 0x7, UR64 ;  /* 0x00000007ff407899 */ /* 0x000fe40008011440 */
[----:B------:R-:W-:Y:S02]  /*3c70*/  ULOP3.LUT UR45, UR4, 0x3fff, URZ, 0xc0, !UPT ;  /* 0x00003fff042d7892 */ /* 0x000fe4000f8ec0ff */
[----:B------:R-:W-:Y:S01]  /*3c80*/  UISETP.LT.AND UP0, UPT, UR64, 0x1, UPT ;  /* 0x000000014000788c */ /* 0x000fe2000bf01270 */
[----:B------:R-:W-:Y:S01]  /*3c90*/  UMOV UR62, 0x0 ;  /* 0x00000000003e7882 */ /* 0x000fe20000000000 */
        /* <DEDUP_REMOVED lines=9> */
[----:B------:R-:W-:-:S02]  /*3d30*/  ULOP3.LUT UR44, UR5, 0x10000, URZ, 0xfc, !UPT ;  /* 0x00010000052c7892 */ /* 0x000fc4000f8efcff */
[----:B------:R-:W-:Y:S02]  /*3d40*/  ULOP3.LUT UR45, UR45, 0x10000, URZ, 0xfc, !UPT ;  /* 0x000100002d2d7892 */ /* 0x000fe4000f8efcff */
[----:B------:R-:W-:Y:S01]  /*3d50*/  USEL UR66, UR64, 0x1, !UP0 ;  /* 0x0000000140427887 */ /* 0x000fe2000c000000 */
[----:B------:R-:W-:Y:S01]  /*3d60*/  UMOV UR52, 0x0 ;  /* 0x0000000000347882 */ /* 0x000fe20000000000 */
[----:B------:R-:W-:Y:S01]  /*3d70*/  UMOV UR53, 0x10200010 ;  /* 0x1020001000357882 */ /* 0x000fe20000000000 */
[----:B------:R-:W-:Y:S01]  /*3d80*/  UMOV UR50, 0x0 ;  /* 0x0000000000327882 */ /* 0x000fe20000000000 */
[----:B------:R-:W-:Y:S01]  /*3d90*/  UMOV UR51, 0x10200010 ;  /* 0x1020001000337882 */ /* 0x000fe20000000000 */
[----:B------:R-:W-:Y:S01]  /*3da0*/  UMOV UR48, 0x0 ;  /* 0x0000000000307882 */ /* 0x000fe20000000000 */
[----:B-1----:R-:W-:Y:S01]  /*3db0*/  R2UR UR67, R0 ;  /* 0x00000000004372ca */ /* 0x002fe200000e0000 */
[----:B------:R-:W-:-:S14]  /*3dc0*/  UMOV UR49, 0x10200010 ;  /* 0x1020001000317882 */ /* 0x000fdc0000000000 */
.L_x_78:
[C---:B------:R-:W-:Y:S02]  /*3dd0*/  LEA R0, R8.reuse, UR41, 0x3 ;  /* 0x0000002908007c11 */ /* 0x040fe4000f8e18ff */
[----:B------:R-:W-:Y:S02]  /*3de0*/  SHF.L.U32 R5, R3, 0x1f, RZ ;  /* 0x0000001f03057819 */ /* 0x000fe400000006ff */
[----:B------:R-:W-:Y:S02]  /*3df0*/  LEA R4, R8, UR41, 0x4 ;  /* 0x0000002908047c11 */ /* 0x000fe4000f8e20ff */
[----:B------:R-:W1:Y:S02]  /*3e00*/  SYNCS.PHASECHK.TRANS64.TRYWAIT P0, [R0+URZ+0x90], R5 ;  /* 0x00009005000075a7 */ /* 0x000e6400080011ff */
[----:B-1-3--:R-:W-:Y:S05]  /*3e10*/  @!P0 BRA `(.L_x_71) ;  /* 0x0000006400f48947 */ /* 0x00afea0003800000 */
.L_x_171:
[----:B-1----:R-:W1:Y:S01]  /*3e20*/  LDS.128 R4, [R4+0x120] ;  /* 0x0001200004047984 */ /* 0x002e620000000c00 */
[----:B------:R-:W-:Y:S02]  /*3e30*/  VIADD R0, R0, 0xa0 ;  /* 0x000000a000007836 */ /* 0x000fe40000000000 */
[----:B------:R-:W-:Y:S01]  /*3e40*/  VIADD R8, R8, 0x1 ;  /* 0x0000000108087836 */ /* 0x000fe20000000000 */
[----:B------:R-:W-:Y:S01]  /*3e50*/  @!PT LDS RZ, [RZ] ;  /* 0x00000000fffff984 */ /* 0x000fe20000000800 */
[----:B------:R-:W-:Y:S01]  /*3e60*/  @!PT LDS RZ, [RZ] ;  /* 0x00000000fffff984 */ /* 0x000fe20000000800 */
[----:B------:R-:W-:Y:S01]  /*3e70*/  @!PT LDS RZ, [RZ] ;  /* 0x00000000fffff984 */ /* 0x000fe20000000800 */
[----:B------:R-:W-:Y:S01]  /*3e80*/  @!PT LDS RZ, [RZ] ;  /* 0x00000000fffff984 */ /* 0x000fe20000000800 */
[----:B------:R2:W-:Y:S06]  /*3e90*/  MEMBAR.ALL.CTA ;  /* 0x0000000000007992 */ /* 0x0005ec0000008000 */
[----:B--2---:R-:W2:Y:S01]  /*3ea0*/  FENCE.VIEW.ASYNC.S ;  /* 0x00000000000073c6 */ /* 0x004ea20000000000 */
[----:B------:R-:W-:-:S04]  /*3eb0*/  PRMT R0, RZ, 0x654, R0 ;  /* 0x00000654ff007816 */ /* 0x000fc80000000000 */
[----:B--2---:R2:W-:Y:S01]  /*3ec0*/  SYNCS.ARRIVE.TRANS64.RED.A1T0 RZ, [R0+URZ], RZ ;  /* 0x000000ff00ff79a7 */ /* 0x0045e200081004ff */
[----:B-1----:R-:W-:Y:S01]  /*3ed0*/  LOP3.LUT P1, RZ, R6, 0x1, RZ, 0xc0, !PT ;  /* 0x0000000106ff7812 */ /* 0x002fe2000782c0ff */
[----:B--2---:R-:W-:-:S12]  /*3ee0*/  BRA.U UP3, `(.L_x_72) ;  /* 0x0000000503587547 */ /* 0x004fd8000b800000 */
[----:B------:R-:W1:Y:S01]  /*3ef0*/  LDCU UR4, c[0x0][0x38c] ;  /* 0x00007180ff0477ac */ /* 0x000e620008000800 */
[----:B------:R-:W-:Y:S02]  /*3f00*/  PLOP3.LUT P2, PT, PT, PT, PT, 0x80, 0x8 ;  /* 0x000000000008781c */ /* 0x000fe40003f4f070 */
[----:B------:R-:W-:Y:S01]  /*3f10*/  SHF.L.U32 R5, R9, 0x1f, RZ ;  /* 0x0000001f09057819 */ /* 0x000fe200000006ff */
[----:B------:R-:W-:Y:S02]  /*3f20*/  ULEA UR46, UR47, UR41, 0x3 ;  /* 0x000000292f2e7291 */ /* 0x000fe4000f8e18ff */
[----:B------:R-:W-:Y:S02]  /*3f30*/  ULEA UR36, UR47, UR67, 0x7 ;  /* 0x000000432f247291 */ /* 0x000fe4000f8e38ff */
[----:B-1----:R-:W-:-:S06]  /*3f40*/  UISETP.GE.AND UP0, UPT, UR4, 0x1, UPT ;  /* 0x000000010400788c */ /* 0x002fcc000bf06270 */
[----:B------:R-:W-:-:S05]  /*3f50*/  PLOP3.LUT P0, PT, PT, PT, UP0, 0x80, 0x8 ;  /* 0x000000000008781c */ /* 0x000fca0003f0f008 */
[----:B------:R-:W-:-:S08]  /*3f60*/  @UP0 ULEA UR4, UR38, UR41, 0x3 ;  /* 0x0000002926040291 */ /* 0x000fd0000f8e18ff */
[----:B------:R-:W-:-:S04]  /*3f70*/  @P0 SHF.L.U32 R0, R2, 0x1f, RZ ;  /* 0x0000001f02000819 */ /* 0x000fc800000006ff */
[----:B------:R1:W2:Y:S01]  /*3f80*/  @P0 SYNCS.PHASECHK.TRANS64.TRYWAIT P2, [UR4], R0 ;  /* 0x00000000ff0005a7 */ /* 0x0002a20008041104 */
[----:B------:R-:W3:Y:S02]  /*3f90*/  SYNCS.PHASECHK.TRANS64.TRYWAIT P0, [UR46+0xd0], R5 ;  /* 0x0000d005ff0075a7 */ /* 0x000ee4000800112e */
[----:B-123--:R-:W-:Y:S05]  /*3fa0*/  @!P0 BRA `(.L_x_73) ;  /* 0x0000006400a48947 */ /* 0x00efea0003800000 */
.L_x_173:
[----:B------:R-:W-:Y:S01]  /*3fb0*/  UMOV UR42, UR37 ;  /* 0x00000025002a7c82 */ /* 0x000fe20008000000 */
[----:B------:R-:W-:Y:S05]  /*3fc0*/  BRA.U !UP0, `(.L_x_74) ;  /* 0x0000000508107547 */ /* 0x000fea000b800000 */
[----:B------:R-:W-:Y:S02]  /*3fd0*/  UIADD3 UR42, UPT, UPT, UR66, UR37, URZ ;  /* 0x00000025422a7290 */ /* 0x000fe4000fffe0ff */
[----:B------:R-:W-:Y:S01]  /*3fe0*/  UPLOP3.LUT UP2, UPT, UPT, UPT, UPT, 0x40, 0x4 ;  /* 0x000000000004789c */ /* 0x000fe20003f4e870 */
[----:B------:R-:W-:Y:S01]  /*3ff0*/  UMOV UR39, UR64 ;  /* 0x0000004000277c82 */ /* 0x000fe20008000000 */
[----:B------:R-:W-:-:S09]  /*4000*/  UMOV UR5, UR38 ;  /* 0x0000002600057c82 */ /* 0x000fd20008000000 */
.L_x_77:
[----:B------:R-:W-:Y:S01]  /*4010*/  ULEA UR7, UR5, UR41, 0x3 ;  /* 0x0000002905077291 */ /* 0x000fe2000f8e18ff */
[----:B--23--:R-:W-:Y:S11]  /*4020*/  @P2 BRA `(.L_x_75) ;  /* 0x00000000000c2947 */ /* 0x00cff60003800000 */
[----:B-1----:R-:W-:Y:S04]  /*4030*/  SHF.L.U32 R5, R2, 0x1f, RZ ;  /* 0x0000001f02057819 */ /* 0x002fe800000006ff */
[----:B------:R-:W1:Y:S02]  /*4040*/  SYNCS.PHASECHK.TRANS64.TRYWAIT P0, [UR7], R5 ;  /* 0x00000005ff0075a7 */ /* 0x000e640008001107 */
[----:B-1----:R-:W-:Y:S05]  /*4050*/  @!P0 BRA `(.L_x_76) ;  /* 0x0000006400908947 */ /* 0x002fea0003800000 */
.L_x_75:
[----:B------:R-:W-:Y:S01]  /*4060*/  UISETP.NE.AND UP0, UPT, UR39, 0x1, UPT ;  /* 0x000000012700788c */ /* 0x000fe2000bf05270 */
[----:B------:R-:W-:Y:S01]  /*4070*/  PLOP3.LUT P2, PT, PT, PT, PT, 0x80, 0x8 ;  /* 0x000000000008781c */ /* 0x000fe20003f4f070 */
[----:B------:R-:W-:Y:S02]  /*4080*/  UIADD3 UR4, UPT, UPT, UR5, 0x1, URZ ;  /* 0x0000000105047890 */ /* 0x000fe4000fffe0ff */
[----:B------:R-:W-:Y:S02]  /*4090*/  UIADD3 UR40, UPT, UPT, UR7, 0x20, URZ ;  /* 0x0000002007287890 */ /* 0x000fe4000fffe0ff */
[----:B------:R-:W-:Y:S01]  /*40a0*/  UISETP.NE.AND UP1, UPT, UR4, 0x4, UPT ;  /* 0x000000040400788c */ /* 0x000fe2000bf25270 */
[----:B------:R-:W-:Y:S01]  /*40b0*/  PLOP3.LUT P0, PT, PT, PT, UP0, 0x80, 0x8 ;  /* 0x000000000008781c */ /* 0x000fe20003f0f008 */
[----:B------:R-:W-:Y:S02]  /*40c0*/  UIADD3 UR37, UPT, UPT, UR37, 0x1, URZ ;  /* 0x0000000125257890 */ /* 0x000fe4000fffe0ff */
[----:B------:R-:W-:Y:S02]  /*40d0*/  USEL UR6, URZ, 0x1, UP1 ;  /* 0x00000001ff067887 */ /* 0x000fe40008800000 */
[----:B------:R-:W-:Y:S02]  /*40e0*/  USEL UR38, UR4, URZ, UP1 ;  /* 0x000000ff04267287 */ /* 0x000fe40008800000 */
[----:B------:R-:W-:Y:S02]  /*40f0*/  UIADD3 UR39, UPT, UPT, UR39, -0x1, URZ ;  /* 0xffffffff27277890 */ /* 0x000fe4000fffe0ff */
[----:B------:R-:W-:Y:S01]  /*4100*/  @UP0 ULEA UR4, UR38, UR41, 0x3 ;  /* 0x0000002926040291 */ /* 0x000fe2000f8e18ff */
[----:B------:R-:W-:Y:S01]  /*4110*/  LOP3.LUT R2, R2, UR6, RZ, 0x3c, !PT ;  /* 0x0000000602027c12 */ /* 0x000fe2000f8e3cff */
[----:B------:R-:W-:Y:S02]  /*4120*/  ULEA UR6, UR5, UR45, 0xa ;  /* 0x0000002d05067291 */ /* 0x000fe4000f8e50ff */
[----:B------:R-:W-:Y:S01]  /*4130*/  UISETP.NE.AND UP0, UPT, UR37, UR42, UPT ;  /* 0x0000002a2500728c */ /* 0x000fe2000bf05270 */
[----:B-1----:R-:W-:Y:S01]  /*4140*/  @P0 SHF.L.U32 R0, R2, 0x1f, RZ ;  /* 0x0000001f02000819 */ /* 0x002fe200000006ff */
[----:B------:R-:W-:Y:S02]  /*4150*/  UIADD3 UR34, UPT, UPT, UR6, 0x2, URZ ;  /* 0x0000000206227890 */ /* 0x000fe4000fffe0ff */
[----:B------:R-:W-:Y:S01]  /*4160*/  UIADD3 UR30, UPT, UPT, UR6, 0x4, URZ ;  /* 0x00000004061e7890 */ /* 0x000fe2000fffe0ff */
[----:B------:R2:W3:Y:S01]  /*4170*/  @P0 SYNCS.PHASECHK.TRANS64.TRYWAIT P2, [UR4], R0 ;  /* 0x00000000ff0005a7 */ /* 0x0004e20008041104 */
[----:B------:R-:W-:Y:S02]  /*4180*/  ULEA UR4, UR5, UR44, 0xb ;  /* 0x0000002c05047291 */ /* 0x000fe4000f8e58ff */
[----:B------:R-:W-:Y:S02]  /*4190*/  UIADD3 UR26, UPT, UPT, UR6, 0x6, URZ ;  /* 0x00000006061a7890 */ /* 0x000fe4000fffe0ff */
        /* <DEDUP_REMOVED lines=10> */
[----:B------:R-:W-:Y:S01]  /*4240*/  UIADD3 UR8, UPT, UPT, UR4, 0x406, URZ ;  /* 0x0000040604087890 */ /* 0x000fe2000fffe0ff */
[----:B------:R-:W-:Y:S01]  /*4250*/  UMOV UR7, 0x40004040 ;  /* 0x4000404000077882 */ /* 0x000fe20000000000 */
[----:B------:R-:W-:Y:S01]  /*4260*/  UMOV UR5, 0x40004040 ;  /* 0x4000404000057882 */ /* 0x000fe20000000000 */
[----:B------:R-:W-:Y:S01]  /*4270*/  UMOV UR35, 0x40004040 ;  /* 0x4000404000237882 */ /* 0x000fe20000000000 */
[----:B------:R1:W-:Y:S01]  /*4280*/  UTCHMMA.2CTA gdesc[UR4], gdesc[UR6], tmem[UR36], tmem[UR62], idesc[UR63], UP2 ;  /* 0x00ff3e06040075ea */ /* 0x0003e20009200024 */
[----:B------:R-:W-:Y:S01]  /*4290*/  UPLOP3.LUT UP2, UPT, UPT, UPT, UPT, 0x80, 0x8 ;  /* 0x000000000008789c */ /* 0x000fe20003f4f070 */
[----:B------:R-:W-:Y:S01]  /*42a0*/  UMOV UR33, 0x40004040 ;  /* 0x4000404000217882 */ /* 0x000fe20000000000 */
[----:B------:R-:W-:Y:S01]  /*42b0*/  UMOV UR31, 0x40004040 ;  /* 0x40004040001f7882 */ /* 0x000fe20000000000 */
[----:B------:R2:W-:Y:S01]  /*42c0*/  UTCHMMA.2CTA gdesc[UR32], gdesc[UR34], tmem[UR36], tmem[UR60], idesc[UR61], UPT ;  /* 0x00ff3c22200075ea */ /* 0x0005e2000ba00024 */
        /* <DEDUP_REMOVED lines=14> */
[----:B------:R-:W-:Y:S01]  /*43b0*/  UMOV UR9, 0x40004040 ;  /* 0x4000404000097882 */ /* 0x000fe20000000000 */
[----:B------:R2:W-:Y:S01]  /*43c0*/  UTCHMMA.2CTA gdesc[UR12], gdesc[UR14], tmem[UR36], tmem[UR50], idesc[UR51], UPT ;  /* 0x00ff320e0c0075ea */ /* 0x0005e2000ba00024 */
[----:B------:R2:W-:Y:S01]  /*43d0*/  UTCHMMA.2CTA gdesc[UR8], gdesc[UR10], tmem[UR36], tmem[UR48], idesc[UR49], UPT ;  /* 0x00ff300a080075ea */ /* 0x0005e2000ba00024 */
[----:B------:R2:W-:Y:S01]  /*43e0*/  UTCBAR.2CTA.MULTICAST [UR40], URZ, UR43 ;  /* 0x000000ff280073e9 */ /* 0x0005e2000820082b */
[----:B-1----:R-:W-:Y:S01]  /*43f0*/  UMOV UR5, UR38 ;  /* 0x0000002600057c82 */ /* 0x002fe20008000000 */
[----:B------:R-:W-:Y:S05]  /*4400*/  BRA.U UP0, `(.L_x_77) ;  /* 0xfffffffd00007547 */ /* 0x000fea000b83ffff */
.L_x_74:
[----:B------:R-:W-:Y:S01]  /*4410*/  UIADD3 UR4, UPT, UPT, UR46, 0xb0, URZ ;  /* 0x000000b02e047890 */ /* 0x000fe2000fffe0ff */
[----:B------:R-:W-:-:S08]  /*4420*/  UMOV UR37, UR42 ;  /* 0x0000002a00257c82 */ /* 0x000fd00008000000 */
[----:B------:R4:W-:Y:S01]  /*4430*/  UTCBAR.2CTA.MULTICAST [UR4], URZ, UR65 ;  /* 0x000000ff040073e9 */ /* 0x0009e20008200841 */
[----:B------:R-:W-:Y:S02]  /*4440*/  NOP ;  /* 0x0000000000007918 */ /* 0x000fe40000000000 */
.L_x_72:
[----:B----4-:R-:W-:Y:S01]  /*4450*/  UIADD3 UR4, UPT, UPT, UR47, 0x1, URZ ;  /* 0x000000012f047890 */ /* 0x010fe2000fffe0ff */
[----:B------:R-:W-:-:S03]  /*4460*/  ISETP.NE.AND P0, PT, R8, 0x2, PT ;  /* 0x000000020800780c */ /* 0x000fc60003f05270 */
[----:B------:R-:W-:Y:S01]  /*4470*/  UISETP.NE.AND UP0, UPT, UR4, 0x4, UPT ;  /* 0x000000040400788c */ /* 0x000fe2000bf05270 */
[----:B-12---:R-:W-:Y:S02]  /*4480*/  SEL R0, RZ, 0x1, P0 ;  /* 0x00000001ff007807 */ /* 0x006fe40000000000 */
[----:B------:R-:W-:Y:S01]  /*4490*/  SEL R8, R8, RZ, P0 ;  /* 0x000000ff08087207 */ /* 0x000fe20000000000 */
[----:B------:R-:W-:Y:S01]  /*44a0*/  USEL UR5, URZ, 0x1, UP0 ;  /* 0x00000001ff057887 */ /* 0x000fe20008000000 */
[----:B------:R-:W-:Y:S01]  /*44b0*/  LOP3.LUT R3, R3, R0, RZ, 0x3c, !PT ;  /* 0x0000000003037212 */ /* 0x000fe200078e3cff */
[----:B------:R-:W-:-:S04]  /*44c0*/  USEL UR47, UR4, URZ, UP0 ;  /* 0x000000ff042f7287 */ /* 0x000fc80008000000 */
[----:B------:R-:W-:Y:S01]  /*44d0*/  LOP3.LUT R9, R9, UR5, RZ, 0x3c, !PT ;  /* 0x0000000509097c12 */ /* 0x000fe2000f8e3cff */
[----:B------:R-:W-:Y:S07]  /*44e0*/  @P1 BRA `(.L_x_78) ;  /* 0xfffffff800381947 */ /* 0x000fee000383ffff */
[----:B------:R-:W1:Y:S01]  /*44f0*/  S2UR UR8, SR_CgaCtaId ;  /* 0x00000000000879c3 */ /* 0x000e620000008800 */
[----:B------:R-:W-:Y:S01]  /*4500*/  ELECT P0, URZ, PT ;  /* 0x0000000000ff782f */ /* 0x000fe20003800000 */
[----:B------:R-:W-:Y:S01]  /*4510*/  HFMA2 R0, -RZ, RZ, 0, 5.9604644775390625e-08 ;  /* 0x00000001ff007431 */ /* 0x000fe200000001ff */
[----:B------:R-:W-:-:S05]  /*4520*/  UMOV UR4, 0x40 ;  /* 0x0000004000047882 */ /* 0x000fca0000000000 */
[----:B------:R-:W-:Y:S01]  /*4530*/  UVIRTCOUNT.DEALLOC.SMPOOL 0x80 ;  /* 0x000000800000784c */ /* 0x000fe20000000000 */
[----:B------:R-:W-:Y:S02]  /*4540*/  UISETP.NE.AND UP1, UPT, UR68, URZ, UPT ;  /* 0x000000ff4400728c */ /* 0x000fe4000bf25270 */
[----:B-1----:R-:W-:-:S09]  /*4550*/  ULEA UR8, UR8, UR4, 0x18 ;  /* 0x0000000408087291 */ /* 0x002fd2000f8ec0ff */
[----:B------:R1:W-:Y:S01]  /*4560*/  @P0 STS.U8 [UR8+0x1c], R0 ;  /* 0x00001c00ff000988 */ /* 0x0003e20008000008 */
[----:B------:R-:W-:Y:S05]  /*4570*/  BRA.U UP1, `(.L_x_79) ;  /* 0x0000000101a07547 */ /* 0x000fea000b800000 */
[----:B------:R-:W-:Y:S01]  /*4580*/  UIADD3 UR7, UPT, UPT, UR41, 0xd0, URZ ;  /* 0x000000d029077890 */ /* 0x000fe2000fffe0ff */
[----:B------:R-:W-:-:S03]  /*4590*/  SHF.L.U32 R3, R9, 0x1f, RZ ;  /* 0x0000001f09037819 */ /* 0x000fc600000006ff */
[----:B------:R-:W-:-:S09]  /*45a0*/  ULEA UR4, UR47, UR7, 0x3 ;  /* 0x000000072f047291 */ /* 0x000fd2000f8e18ff */
[----:B------:R-:W2:Y:S02]  /*45b0*/  SYNCS.PHASECHK.TRANS64.TRYWAIT P0, [UR4], R3 ;  /* 0x00000003ff0075a7 */ /* 0x000ea40008001104 */
[----:B--2---:R-:W-:Y:S05]  /*45c0*/  @!P0 BRA `(.L_x_80) ;  /* 0x00000060004c8947 */ /* 0x004fea0003800000 */
.L_x_176:
        /* <DEDUP_REMOVED lines=9> */
.L_x_178:
        /* <DEDUP_REMOVED lines=9> */
.L_x_180:
[----:B------:R-:W-:-:S04]  /*46f0*/  UIADD3 UR4, UPT, UPT, UR4, 0x1, URZ ;  /* 0x0000000104047890 */ /* 0x000fc8000fffe0ff */
[----:B------:R-:W-:-:S04]  /*4700*/  UISETP.NE.AND UP0, UPT, UR4, 0x4, UPT ;  /* 0x000000040400788c */ /* 0x000fc8000bf05270 */
[----:B------:R-:W-:Y:S02]  /*4710*/  USEL UR5, URZ, 0x1, UP0 ;  /* 0x00000001ff057887 */ /* 0x000fe40008000000 */
[----:B------:R-:W-:-:S04]  /*4720*/  USEL UR4, UR4, URZ, UP0 ;  /* 0x000000ff04047287 */ /* 0x000fc80008000000 */
[----:B------:R-:W-:Y:S01]  /*4730*/  ULEA UR4, UR4, UR7, 0x3 ;  /* 0x0000000704047291 */ /* 0x000fe2000f8e18ff */
[----:B-1----:R-:W-:-:S04]  /*4740*/  LOP3.LUT R3, R2, UR5, RZ, 0x3c, !PT ;  /* 0x0000000502037c12 */ /* 0x002fc8000f8e3cff */
[----:B------:R-:W-:Y:S01]  /*4750*/  SHF.L.U32 R3, R3, 0x1f, RZ ;  /* 0x0000001f03037819 */ /* 0x000fe200000006ff */
[----:B------:R-:W-:-:S04]  /*4760*/  IMAD.U32 R0, RZ, RZ, UR4 ;  /* 0x00000004ff007e24 */ /* 0x000fc8000f8e00ff */
[----:B------:R1:W2:Y:S03]  /*4770*/  SYNCS.PHASECHK.TRANS64.TRYWAIT P0, [R0+URZ], R3 ;  /* 0x00000003000075a7 */ /* 0x0002a600080011ff */
[----:B--2---:R-:W-:Y:S05]  /*4780*/  @!P0 NANOSLEEP.SYNCS 0x989680 ;  /* 0x009896800000895d */ /* 0x004fea0003900000 */
[----:B------:R-:W2:Y:S02]  /*4790*/  @!P0 SYNCS.PHASECHK.TRANS64 P0, [R0+URZ], R3 ;  /* 0x00000003000085a7 */ /* 0x000ea400080010ff */
[----:B--2---:R-:W-:Y:S05]  /*47a0*/  @P0 BRA `(.L_x_83) ;  /* 0x0000000000200947 */ /* 0x004fea0003800000 */
.L_x_84:
[----:B--2---:R2:W4:Y:S02]  /*47b0*/  SYNCS.PHASECHK.TRANS64.TRYWAIT P0, [R0+URZ], R3 ;  /* 0x00000003000075a7 */ /* 0x00452400080011ff */
[----:B----4-:R-:W-:Y:S05]  /*47c0*/  @!P0 NANOSLEEP.SYNCS 0x989680 ;  /* 0x009896800000895d */ /* 0x010fea0003900000 */
[----:B------:R-:W4:Y:S02]  /*47d0*/  @!P0 SYNCS.PHASECHK.TRANS64 P0, [R0+URZ], R3 ;  /* 0x00000003000085a7 */ /* 0x000f2400080010ff */
[----:B----4-:R-:W-:Y:S05]  /*47e0*/  @!P0 BRA `(.L_x_84) ;  /* 0xfffffffc00f08947 */ /* 0x010fea000383ffff */
[----:B------:R-:W-:Y:S05]  /*47f0*/  BRA `(.L_x_83) ;  /* 0x00000000000c7947 */ /* 0x000fea0003800000 */
.L_x_79:
[----:B------:R-:W-:-:S04]  /*4800*/  UIADD3 UR4, UPT, UPT, UR41, 0x110, URZ ;  /* 0x0000011029047890 */ /* 0x000fc8000fffe0ff */
[----:B------:R-:W-:-:S09]  /*4810*/  UPRMT UR4, UR69, 0x654, UR4 ;  /* 0x0000065445047896 */ /* 0x000fd20008000004 */
[----:B------:R-:W-:Y:S03]  /*4820*/  SYNCS.ARRIVE.TRANS64.RED.A1T0 RZ, [UR4], RZ ;  /* 0x000000ffffff79a7 */ /* 0x000fe60008100404 */
.L_x_83:
[----:B-12---:R-:W-:Y:S01]  /*4830*/  SHF.L.U32 R3, RZ, 0x1f, RZ ;  /* 0x0000001fff037819 */ /* 0x006fe200000006ff */
[----:B------:R-:W-:Y:S01]  /*4840*/  UIADD3 UR4, UPT, UPT, UR41, 0x110, URZ ;  /* 0x0000011029047890 */ /* 0x000fe2000fffe0ff */
[----:B------:R-:W-:Y:S02]  /*4850*/  PLOP3.LUT P0, PT, PT, PT, UP1, 0x80, 0x8 ;  /* 0x000000000008781c */ /* 0x000fe40003f0f018 */
[----:B------:R-:W1:Y:S02]  /*4860*/  SYNCS.PHASECHK.TRANS64.TRYWAIT P1, [UR41+0x110], R3 ;  /* 0x00011003ff0075a7 */ /* 0x000e640008021129 */
[----:B-1----:R-:W-:Y:S09]  /*4870*/  @!P1 BRA `(.L_x_85) ;  /* 0x0000005c00e89947 */ /* 0x002ff20003800000 */
.L_x_182:
[----:B------:R-:W-:Y:S01]  /*4880*/  @!UP1 UPRMT UR4, UR69, 0x654, UR4 ;  /* 0x0000065445049896 */ /* 0x000fe20008000004 */
[----:B------:R-:W-:Y:S01]  /*4890*/  UMOV UR5, 0xffff ;  /* 0x0000ffff00057882 */ /* 0x000fe20000000000 */
[----:B------:R-:W-:-:S07]  /*48a0*/  UMOV UR6, 0x1 ;  /* 0x0000000100067882 */ /* 0x000fce0000000000 */
[----:B------:R-:W-:Y:S01]  /*48b0*/  @!P0 SYNCS.ARRIVE.TRANS64.RED.A1T0 RZ, [UR4], RZ ;  /* 0x000000ffffff89a7 */ /* 0x000fe20008100404 */
[----:B------:R-:W-:Y:S01]  /*48c0*/  NOP ;  /* 0x0000000000007918 */ /* 0x000fe20000000000 */
[----:B-1----:R-:W1:Y:S01]  /*48d0*/  LDS R0, [UR8+0x14] ;  /* 0x00001408ff007984 */ /* 0x002e620008000800 */
[----:B------:R-:W-:-:S04]  /*48e0*/  ULOP3.LUT UR4, UR67, 0xffff, URZ, 0xc0, !UPT ;  /* 0x0000ffff43047892 */ /* 0x000fc8000f8ec0ff */
[----:B------:R-:W-:-:S04]  /*48f0*/  USHF.R.U32.HI UR4, URZ, 0x5, UR4 ;  /* 0x00000005ff047899 */ /* 0x000fc80008011604 */
[----:B------:R-:W-:Y:S02]  /*4900*/  USHF.L.U32 UR5, UR5, UR4, URZ ;  /* 0x0000000405057299 */ /* 0x000fe400080006ff */
[----:B------:R-:W-:-:S04]  /*4910*/  USHF.L.U32 UR4, UR6, UR4, URZ ;  /* 0x0000000406047299 */ /* 0x000fc800080006ff */
[----:B-1----:R-:W-:-:S04]  /*4920*/  LOP3.LUT R0, R0, UR5, RZ, 0xc0, !PT ;  /* 0x0000000500007c12 */ /* 0x002fc8000f8ec0ff */
[----:B------:R-:W-:-:S13]  /*4930*/  ISETP.NE.AND P0, PT, R0, UR5, PT ;  /* 0x0000000500007c0c */ /* 0x000fda000bf05270 */
[----:B------:R-:W-:Y:S05]  /*4940*/  @P0 BRA `(.L_x_86) ;  /* 0x0000000000580947 */ /* 0x000fea0003800000 */
[----:B------:R-:W1:Y:S02]  /*4950*/  LDS R0, [UR8+0x18] ;  /* 0x00001808ff007984 */ /* 0x000e640008000800 */
[----:B-1----:R-:W-:-:S04]  /*4960*/  LOP3.LUT R0, R0, UR4, RZ, 0xc0, !PT ;  /* 0x0000000400007c12 */ /* 0x002fc8000f8ec0ff */
[----:B------:R-:W-:-:S13]  /*4970*/  ISETP.NE.AND P0, PT, R0, UR4, PT ;  /* 0x0000000400007c0c */ /* 0x000fda000bf05270 */
[----:B------:R-:W-:Y:S05]  /*4980*/  @P0 BRA `(.L_x_87) ;  /* 0x00000000003c0947 */ /* 0x000fea0003800000 */
[----:B------:R-:W1:Y:S01]  /*4990*/  S2R R2, SR_LANEID ;  /* 0x0000000000027919 */ /* 0x000e620000000000 */
[----:B------:R-:W-:Y:S01]  /*49a0*/  ULOP3.LUT UR5, URZ, UR5, URZ, 0x33, !UPT ;  /* 0x00000005ff057292 */ /* 0x000fe2000f8e33ff */
[----:B------:R-:W-:Y:S01]  /*49b0*/  LOP3.LUT R4, RZ, UR4, RZ, 0x33, !PT ;  /* 0x00000004ff047c12 */ /* 0x000fe2000f8e33ff */
[----:B------:R-:W-:Y:S02]  /*49c0*/  VOTEU.ANY UR4, UPT, PT ;  /* 0x0000000000047886 */ /* 0x000fe400038e0100 */
[----:B------:R-:W-:Y:S01]  /*49d0*/  UFLO.U32 UR4, UR4 ;  /* 0x00000004000472bd */ /* 0x000fe200080e0000 */
[----:B------:R-:W2:Y:S01]  /*49e0*/  REDUX UR6, R4 ;  /* 0x00000000040673c4 */ /* 0x000ea20000000000 */
[----:B------:R-:W-:-:S06]  /*49f0*/  IMAD.U32 R0, RZ, RZ, UR5 ;  /* 0x00000005ff007e24 */ /* 0x000fcc000f8e00ff */
[----:B------:R4:W-:Y:S01]  /*4a00*/  UTCATOMSWS.AND URZ, UR5 ;  /* 0x0000000500ff79e3 */ /* 0x0009e20008000000 */
[----:B------:R-:W3:Y:S01]  /*4a10*/  REDUX UR7, R0 ;  /* 0x00000000000773c4 */ /* 0x000ee20000000000 */
[----:B-1----:R-:W-:Y:S01]  /*4a20*/  ISETP.EQ.U32.AND P0, PT, R2, UR4, PT ;  /* 0x0000000402007c0c */ /* 0x002fe2000bf02070 */
[----:B--2---:R-:W-:Y:S01]  /*4a30*/  IMAD.U32 R2, RZ, RZ, UR6 ;  /* 0x00000006ff027e24 */ /* 0x004fe2000f8e00ff */
[----:B---3--:R-:W-:-:S11]  /*4a40*/  MOV R3, UR7 ;  /* 0x0000000700037c02 */ /* 0x008fd60008000f00 */
[----:B------:R4:W-:Y:S04]  /*4a50*/  @P0 ATOMS.AND RZ, [UR8+0x14], R3 ;  /* 0x00001403ffff098c */ /* 0x0009e8000a800008 */
[----:B------:R4:W-:Y:S01]  /*4a60*/  @P0 ATOMS.AND RZ, [UR8+0x18], R2 ;  /* 0x00001802ffff098c */ /* 0x0009e2000a800008 */
[----:B------:R-:W-:Y:S05]  /*4a70*/  BRA `(.L_x_88) ;  /* 0x0000000000147947 */ /* 0x000fea0003800000 */
.L_x_87:
[----:B------:R-:W-:Y:S02]  /*4a80*/  MOV R2, 0x4aa0 ;  /* 0x00004aa000027802 */ /* 0x000fe40000000f00 */
[----:B---3-5:R-:W-:Y:S05]  /*4a90*/  CALL.REL.NOINC `($__internal_0_$__cuda_sm10x_tcgen05_guardrail_trap_col_being_dealloced_not_returned_by_alloc) ;  /* 0x0000006000c87944 */ /* 0x028fea0003c00000 */
[----:B------:R-:W-:Y:S05]  /*4aa0*/  BRA `(.L_x_88) ;  /* 0x0000000000087947 */ /* 0x000fea0003800000 */
.L_x_86:
[----:B------:R-:W-:Y:S02]  /*4ab0*/  MOV R2, 0x4ad0 ;  /* 0x00004ad000027802 */ /* 0x000fe40000000f00 */
[----:B---3-5:R-:W-:Y:S05]  /*4ac0*/  CALL.REL.NOINC `($__internal_2_$__cuda_sm10x_tcgen05_guardrail_trap_unallocated_columns_being_dealloced) ;  /* 0x0000006000d47944 */ /* 0x028fea0003c00000 */
.L_x_88:
[----:B------:R-:W-:Y:S01]  /*4ad0*/  NOP ;  /* 0x0000000000007918 */ /* 0x000fe20000000000 */
[----:B----4-:R-:W-:Y:S05]  /*4ae0*/  EXIT ;  /* 0x000000000000794d */ /* 0x010fea0003800000 */
.L_x_59:
[----:B------:R-:W-:-:S09]  /*4af0*/  UISETP.NE.OR UP0, UPT, UR21, 0x3, !UP3 ;  /* 0x000000031500788c */ /* 0x000fd2000df05670 */
[----:B------:R-:W-:Y:S05]  /*4b00*/  BRA.U UP0, `(.L_x_89) ;  /* 0x0000001100547547 */ /* 0x000fea000b800000 */
[----:B------:R-:W1:Y:S01]  /*4b10*/  LDCU UR31, c[0x0][0x370] ;  /* 0x00006e00ff1f77ac */ /* 0x000e620008000800 */
[----:B------:R-:W2:Y:S01]  /*4b20*/  LDC.64 R16, c[0x0][0x348] ;  /* 0x0000d200ff107b82 */ /* 0x000ea20000000a00 */
[----:B------:R-:W-:Y:S02]  /*4b30*/  HFMA2 R13, -RZ, RZ, 0, 0 ;  /* 0x00000000ff0d7431 */ /* 0x000fe400000001ff */
[----:B------:R-:W-:Y:S01]  /*4b40*/  IMAD.MOV.U32 R15, RZ, RZ, 0x1 ;  /* 0x00000001ff0f7424 */ /* 0x000fe200078e00ff */
[----:B------:R-:W1:Y:S01]  /*4b50*/  LDCU.128 UR44, c[0x0][0xb10] ;  /* 0x00016200ff2c77ac */ /* 0x000e620008000c00 */
[----:B------:R-:W-:Y:S01]  /*4b60*/  IMAD.MOV.U32 R14, RZ, RZ, RZ ;  /* 0x000000ffff0e7224 */ /* 0x000fe200078e00ff */
[----:B------:R-:W-:Y:S01]  /*4b70*/  MOV R7, 0x2000 ;  /* 0x0000200000077802 */ /* 0x000fe20000000f00 */
[----:B------:R-:W3:Y:S01]  /*4b80*/  LDCU UR30, c[0x0][0x374] ;  /* 0x00006e80ff1e77ac */ /* 0x000ee20008000800 */
[----:B------:R-:W4:Y:S01]  /*4b90*/  LDC.64 R2, c[0x0][0x888] ;  /* 0x00022200ff027b82 */ /* 0x000f220000000a00 */
[----:B------:R-:W3:Y:S01]  /*4ba0*/  LDCU UR15, c[0x0][0xb0c] ;  /* 0x00016180ff0f77ac */ /* 0x000ee20008000800 */
[----:B------:R-:W2:Y:S06]  /*4bb0*/  LDCU UR40, c[0x0][0xb20] ;  /* 0x00016400ff2877ac */ /* 0x000eac0008000800 */
[----:B------:R-:W4:Y:S01]  /*4bc0*/  LDC.64 R4, c[0x0][0x890] ;  /* 0x00022400ff047b82 */ /* 0x000f220000000a00 */
[----:B------:R-:W2:Y:S01]  /*4bd0*/  LDCU UR4, c[0x0][0xb30] ;  /* 0x00016600ff0477ac */ /* 0x000ea20008000800 */
[----:B------:R-:W-:Y:S01]  /*4be0*/  UMOV UR21, 0x400 ;  /* 0x0000040000157882 */ /* 0x000fe20000000000 */
[----:B-1----:R-:W-:-:S02]  /*4bf0*/  UIMAD.WIDE.U32 UR6, UR31, UR44, URZ ;  /* 0x0000002c1f0672a5 */ /* 0x002fc4000f8e00ff */
[----:B---3--:R-:W-:Y:S02]  /*4c00*/  UIMAD.WIDE.U32 UR8, UR30, UR47, URZ ;  /* 0x0000002f1e0872a5 */ /* 0x008fe4000f8e00ff */
[----:B------:R-:W-:Y:S02]  /*4c10*/  ULEA UR21, UR52, UR21, 0x18 ;  /* 0x0000001534157291 */ /* 0x000fe4000f8ec0ff */
[----:B------:R-:W-:Y:S02]  /*4c20*/  UPLOP3.LUT UP3, UPT, UPT, UPT, UPT, 0x40, 0x4 ;  /* 0x000000000004789c */ /* 0x000fe40003f6e870 */
[----:B------:R-:W-:Y:S01]  /*4c30*/  UIADD3 UR37, UPT, UPT, UR21, 0x58, URZ ;  /* 0x0000005815257890 */ /* 0x000fe2000fffe0ff */
[----:B------:R-:W-:Y:S01]  /*4c40*/  UMOV UR6, UR7 ;  /* 0x0000000700067c82 */ /* 0x000fe20008000000 */
[----:B------:R-:W-:Y:S01]  /*4c50*/  UMOV UR38, UR9 ;  /* 0x0000000900267c82 */ /* 0x000fe20008000000 */
[----:B------:R-:W-:Y:S02]  /*4c60*/  UISETP.GE.AND UP0, UPT, UR42, 0x1, UPT ;  /* 0x000000012a00788c */ /* 0x000fe4000bf06270 */
[----:B------:R-:W-:Y:S01]  /*4c70*/  UISETP.NE.AND UP4, UPT, UR42, 0x1, UPT ;  /* 0x000000012a00788c */ /* 0x000fe2000bf85270 */
[----:B------:R-:W1:Y:S01]  /*4c80*/  LDCU.64 UR22, c[0x0][0xb28] ;  /* 0x00016500ff1677ac */ /* 0x000e620008000a00 */
[----:B------:R-:W-:-:S02]  /*4c90*/  UISETP.NE.AND UP6, UPT, UR15, 0x1, UPT ;  /* 0x000000010f00788c */ /* 0x000fc4000bfc5270 */
[----:B------:R-:W-:Y:S02]  /*4ca0*/  UISETP.NE.AND UP5, UPT, UR46, 0x1, UPT ;  /* 0x000000012e00788c */ /* 0x000fe4000bfa5270 */
[----:B------:R-:W-:Y:S02]  /*4cb0*/  UIADD3 UR33, UPT, UPT, UR21, 0x40, URZ ;  /* 0x0000004015217890 */ /* 0x000fe4000fffe0ff */
[----:B------:R-:W-:Y:S02]  /*4cc0*/  UIADD3 UR25, UPT, UPT, UR21, 0x48, URZ ;  /* 0x0000004815197890 */ /* 0x000fe4000fffe0ff */
[----:B------:R-:W-:Y:S02]  /*4cd0*/  UIADD3 UR17, UPT, UPT, UR21, 0x50, URZ ;  /* 0x0000005015117890 */ /* 0x000fe4000fffe0ff */
[----:B------:R-:W-:Y:S02]  /*4ce0*/  UPRMT UR37, UR52, 0x654, UR37 ;  /* 0x0000065434257896 */ /* 0x000fe40008000025 */
[----:B------:R-:W-:-:S02]  /*4cf0*/  USHF.R.U32.HI UR39, URZ, UR45, UR6 ;  /* 0x0000002dff277299 */ /* 0x000fc40008011606 */
[----:B--2---:R-:W-:Y:S02]  /*4d00*/  USHF.R.U32.HI UR38, URZ, UR40, UR38 ;  /* 0x00000028ff267299 */ /* 0x004fe40008011626 */
[----:B------:R-:W-:-:S11]  /*4d10*/  UISETP.NE.AND UP2, UPT, UR4, 0x1, UPT ;  /* 0x000000010400788c */ /* 0x000fd6000bf45270 */
.L_x_100:
[C---:B------:R-:W-:Y:S02]  /*4d20*/  LEA R12, R14.reuse, UR21, 0x3 ;  /* 0x000000150e0c7c11 */ /* 0x040fe4000f8e18ff */
[----:B------:R-:W-:Y:S02]  /*4d30*/  SHF.L.U32 R9, R13, 0x1f, RZ ;  /* 0x0000001f0d097819 */ /* 0x000fe400000006ff */
[----:B------:R-:W-:Y:S02]  /*4d40*/  LEA R10, R14, UR21, 0x4 ;  /* 0x000000150e0a7c11 */ /* 0x000fe4000f8e20ff */
[----:B--2---:R-:W2:Y:S02]  /*4d50*/  SYNCS.PHASECHK.TRANS64.TRYWAIT P0, [R12+URZ+0x90], R9 ;  /* 0x000090090c0075a7 */ /* 0x004ea400080011ff */
[----:B--2---:R-:W-:Y:S05]  /*4d60*/  @!P0 BRA `(.L_x_90) ;  /* 0x0000005800c48947 */ /* 0x004fea0003800000 */
.L_x_183:
[----:B--2---:R-:W2:Y:S01]  /*4d70*/  LDS.128 R8, [R10+0x120] ;  /* 0x000120000a087984 */ /* 0x004ea20000000c00 */
[----:B------:R-:W-:Y:S01]  /*4d80*/  UISETP.GE.AND UP0, UPT, UR42, 0x1, UPT ;  /* 0x000000012a00788c */ /* 0x000fe2000bf06270 */
[----:B------:R-:W-:Y:S01]  /*4d90*/  @!PT LDS RZ, [RZ] ;  /* 0x00000000fffff984 */ /* 0x000fe20000000800 */
[----:B------:R-:W-:Y:S01]  /*4da0*/  @!PT LDS RZ, [RZ] ;  /* 0x00000000fffff984 */ /* 0x000fe20000000800 */
[----:B------:R-:W-:Y:S01]  /*4db0*/  @!PT LDS RZ, [RZ] ;  /* 0x00000000fffff984 */ /* 0x000fe20000000800 */
[----:B------:R-:W-:Y:S01]  /*4dc0*/  @!PT LDS RZ, [RZ] ;  /* 0x00000000fffff984 */ /* 0x000fe20000000800 */
[----:B------:R3:W-:Y:S06]  /*4dd0*/  MEMBAR.ALL.CTA ;  /* 0x0000000000007992 */ /* 0x0007ec0000008000 */
[----:B---3--:R-:W3:Y:S01]  /*4de0*/  FENCE.VIEW.ASYNC.S ;  /* 0x00000000000073c6 */ /* 0x008ee20000000000 */
[----:B--2---:R-:W-:Y:S11]  /*4df0*/  LOP3.LUT P0, RZ, R10, 0x1, RZ, 0xc0, !PT ;  /* 0x000000010aff7812 */ /* 0x004ff6000780c0ff */
[----:B------:R-:W-:Y:S02]  /*4e00*/  @!UPT UIADD3 URZ, UPT, UPT, URZ, URZ, URZ ;  /* 0x000000fffffff290 */ /* 0x000fe4000fffe0ff */
[----:B---3--:R-:W-:Y:S01]  /*4e10*/  VOTEU.ANY UP1, P0 ;  /* 0x0000000000ff7886 */ /* 0x008fe20000020100 */
[----:B------:R-:W-:Y:S11]  /*4e20*/  PLOP3.LUT P0, PT, PT, PT, UP1, 0x80, 0x8 ;  /* 0x000000000008781c */ /* 0x000ff60003f0f018 */
[----:B------:R-:W-:Y:S02]  /*4e30*/  @!UPT UIADD3 URZ, UPT, UPT, URZ, URZ, URZ ;  /* 0x000000fffffff290 */ /* 0x000fe4000fffe0ff */
[----:B------:R-:W-:Y:S02]  /*4e40*/  @P0 SHF.R.U32.HI R0, RZ, 0x10, R9 ;  /* 0x00000010ff000819 */ /* 0x000fe40000011609 */
[----:B------:R-:W-:Y:S02]  /*4e50*/  @P0 MOV R6, R8 ;  /* 0x0000000800060202 */ /* 0x000fe40000000f00 */
[----:B------:R-:W-:Y:S01]  /*4e60*/  @P0 R2UR UR4, R0 ;  /* 0x00000000000402ca */ /* 0x000fe200000e0000 */
[----:B------:R-:W-:Y:S01]  /*4e70*/  VIADD R0, R12, 0xa0 ;  /* 0x000000a00c007836 */ /* 0x000fe20000000000 */
[----:B------:R-:W-:Y:S02]  /*4e80*/  @P0 LOP3.LUT R8, R9, 0xffff, RZ, 0xc0, !PT ;  /* 0x0000ffff09080812 */ /* 0x000fe400078ec0ff */
[----:B------:R-:W-:Y:S02]  /*4e90*/  @P0 R2UR UR6, R6 ;  /* 0x00000000060602ca */ /* 0x000fe400000e0000 */
[----:B------:R-:W-:Y:S02]  /*4ea0*/  PRMT R0, RZ, 0x654, R0 ;  /* 0x00000654ff007816 */ /* 0x000fe40000000000 */
[----:B------:R-:W-:Y:S02]  /*4eb0*/  @P0 R2UR UR5, R8 ;  /* 0x00000000080502ca */ /* 0x000fe400000e0000 */
[----:B------:R2:W-:Y:S03]  /*4ec0*/  SYNCS.ARRIVE.TRANS64.RED.A1T0 RZ, [R0+URZ], RZ ;  /* 0x000000ff00ff79a7 */ /* 0x0005e600081004ff */
[----:B------:R-:W-:Y:S04]  /*4ed0*/  @UP1 UMOV UR29, UR4 ;  /* 0x00000004001d1c82 */ /* 0x000fe80008000000 */
[----:B------:R-:W-:Y:S04]  /*4ee0*/  @UP1 UMOV UR14, UR6 ;  /* 0x00000006000e1c82 */ /* 0x000fe80008000000 */
[----:B------:R-:W-:Y:S01]  /*4ef0*/  @UP1 UMOV UR13, UR5 ;  /* 0x00000005000d1c82 */ /* 0x000fe20008000000 */
[----:B------:R-:W-:Y:S05]  /*4f00*/  BRA.U !UP0, `(.L_x_91) ;  /* 0x0000000108a47547 */ /* 0x000fea000b800000 */
[----:B------:R-:W-:Y:S02]  /*4f10*/  UIMAD.WIDE.U32 UR18, UR13, UR47, URZ ;  /* 0x0000002f0d1272a5 */ /* 0x000fe4000f8e00ff */
[----:B------:R-:W-:Y:S02]  /*4f20*/  UIMAD.WIDE.U32 UR26, UR14, UR44, URZ ;  /* 0x0000002c0e1a72a5 */ /* 0x000fe4000f8e00ff */
[----:B------:R-:W-:Y:S02]  /*4f30*/  USEL UR4, UR30, UR38, !UP5 ;  /* 0x000000261e047287 */ /* 0x000fe4000e800000 */
[----:B------:R-:W-:Y:S02]  /*4f40*/  USEL UR7, UR31, UR39, !UP6 ;  /* 0x000000271f077287 */ /* 0x000fe4000f000000 */
[----:B-1----:R-:W-:Y:S02]  /*4f50*/  UIMAD.WIDE.U32 UR8, UR4, UR22, URZ ;  /* 0x00000016040872a5 */ /* 0x002fe4000f8e00ff */
[----:B------:R-:W-:Y:S01]  /*4f60*/  UIMAD.WIDE.U32 UR10, UR7, UR22, URZ ;  /* 0x00000016070a72a5 */ /* 0x000fe2000f8e00ff */
[----:B------:R-:W-:Y:S02]  /*4f70*/  UMOV UR5, UR19 ;  /* 0x0000001300057c82 */ /* 0x000fe40008000000 */
[----:B------:R-:W-:Y:S03]  /*4f80*/  USHF.R.U32.HI UR6, URZ, UR40, UR5 ;  /* 0x00000028ff067299 */ /* 0x000fe60008011605 */
[----:B------:R-:W-:Y:S01]  /*4f90*/  UMOV UR5, UR27 ;  /* 0x0000001b00057c82 */ /* 0x000fe20008000000 */
[----:B------:R-:W-:Y:S02]  /*4fa0*/  USEL UR6, UR13, UR6, !UP5 ;  /* 0x000000060d067287 */ /* 0x000fe4000e800000 */
[----:B------:R-:W-:Y:S03]  /*4fb0*/  USHF.R.U32.HI UR12, URZ, UR45, UR5 ;  /* 0x0000002dff0c7299 */ /* 0x000fe60008011605 */
[----:B------:R-:W-:Y:S02]  /*4fc0*/  UMOV UR5, UR9 ;  /* 0x0000000900057c82 */ /* 0x000fe40008000000 */
[----:B------:R-:W-:Y:S03]  /*4fd0*/  @UP4 USHF.R.U32.HI UR4, URZ, UR23, UR5 ;  /* 0x00000017ff044299 */ /* 0x000fe60008011605 */
[----:B------:R-:W-:Y:S01]  /*4fe0*/  UMOV UR5, UR11 ;  /* 0x0000000b00057c82 */ /* 0x000fe20008000000 */
[----:B------:R-:W-:Y:S02]  /*4ff0*/  UIMAD UR4, UR42, UR4, URZ ;  /* 0x000000042a0472a4 */ /* 0x000fe4000f8e02ff */
[----:B------:R-:W-:Y:S02]  /*5000*/  @UP4 USHF.R.U32.HI UR7, URZ, UR23, UR5 ;  /* 0x00000017ff074299 */ /* 0x000fe40008011605 */
[----:B------:R-:W-:Y:S02]  /*5010*/  UIMAD.WIDE.U32 UR10, UR6, UR22, URZ ;  /* 0x00000016060a72a5 */ /* 0x000fe4000f8e00ff */
[----:B------:R-:W-:Y:S02]  /*5020*/  USEL UR5, UR14, UR12, !UP6 ;  /* 0x0000000c0e057287 */ /* 0x000fe4000f000000 */
[----:B------:R-:W-:Y:S02]  /*5030*/  UIMAD UR8, UR42, UR7, URZ ;  /* 0x000000072a0872a4 */ /* 0x000fe4000f8e02ff */
[----:B------:R-:W-:Y:S03]  /*5040*/  UISETP.GE.AND UP0, UPT, UR6, UR4, UPT ;  /* 0x000000040600728c */ /* 0x000fe6000bf06270 */
[----:B------:R-:W-:Y:S01]  /*5050*/  UMOV UR4, UR11 ;  /* 0x0000000b00047c82 */ /* 0x000fe20008000000 */
[----:B------:R-:W-:Y:S02]  /*5060*/  UISETP.GE.OR UP0, UPT, UR5, UR8, UP0 ;  /* 0x000000080500728c */ /* 0x000fe40008706670 */
[----:B------:R-:W-:Y:S02]  /*5070*/  USHF.R.U32.HI UR4, URZ, UR23, UR4 ;  /* 0x00000017ff047299 */ /* 0x000fe40008011604 */
[----:B------:R-:W-:Y:S02]  /*5080*/  UIMAD.WIDE.U32 UR8, UR5, UR22, URZ ;  /* 0x00000016050872a5 */ /* 0x000fe4000f8e00ff */
[----:B------:R-:W-:Y:S04]  /*5090*/  USEL UR10, UR6, UR4, !UP4 ;  /* 0x00000004060a7287 */ /* 0x000fe8000e000000 */
[----:B------:R-:W-:Y:S01]  /*50a0*/  UIADD3 UR11, UPT, UPT, -UR10, URZ, URZ ;  /* 0x000000ff0a0b7290 */ /* 0x000fe2000fffe1ff */
[----:B------:R-:W-:Y:S02]  /*50b0*/  @!UP0 UMOV UR4, UR9 ;  /* 0x0000000900048c82 */ /* 0x000fe40008000000 */
[----:B------:R-:W-:Y:S02]  /*50c0*/  @!UP0 USHF.R.U32.HI UR4, URZ, UR23, UR4 ;  /* 0x00000017ff048299 */ /* 0x000fe40008011604 */
[----:B------:R-:W-:Y:S02]  /*50d0*/  UIMAD UR8, UR42, UR11, UR6 ;  /* 0x0000000b2a0872a4 */ /* 0x000fe4000f8e0206 */
[----:B------:R-:W-:Y:S04]  /*50e0*/  @!UP0 USEL UR4, UR5, UR4, !UP4 ;  /* 0x0000000405048287 */ /* 0x000fe8000e000000 */
[----:B------:R-:W-:Y:S02]  /*50f0*/  @!UP0 UIMAD UR8, UR7, UR8, UR4 ;  /* 0x00000008070882a4 */ /* 0x000fe4000f8e0204 */
[----:B------:R-:W-:Y:S02]  /*5100*/  @!UP0 UIADD3 UR9, UPT, UPT, UR10, -UR4, URZ ;  /* 0x800000040a098290 */ /* 0x000fe4000fffe0ff */
[----:B------:R-:W-:Y:S02]  /*5110*/  UIADD3 UR4, UPT, UPT, -UR5, URZ, URZ ;  /* 0x000000ff05047290 */ /* 0x000fe4000fffe1ff */
[----:B------:R-:W-:Y:S02]  /*5120*/  UIADD3 UR7, UPT, UPT, -UR6, URZ, URZ ;  /* 0x000000ff06077290 */ /* 0x000fe4000fffe1ff */
[----:B------:R-:W-:Y:S02]  /*5130*/  @!UP0 UIMAD UR6, UR9, UR42, UR5 ;  /* 0x0000002a090682a4 */ /* 0x000fe4000f8e0205 */
[----:B------:R-:W-:Y:S02]  /*5140*/  UIMAD UR14, UR15, UR4, UR14 ;  /* 0x000000040f0e72a4 */ /* 0x000fe4000f8e020e */
[----:B------:R-:W-:Y:S01]  /*5150*/  UIMAD UR13, UR46, UR7, UR13 ;  /* 0x000000072e0d72a4 */ /* 0x000fe2000f8e020d */
[----:B------:R-:W-:Y:S02]  /*5160*/  @!UP0 UMOV UR5, UR8 ;  /* 0x0000000800058c82 */ /* 0x000fe40008000000 */
[----:B------:R-:W-:Y:S02]  /*5170*/  UIMAD UR14, UR5, UR15, UR14 ;  /* 0x0000000f050e72a4 */ /* 0x000fe4000f8e020e */
[----:B------:R-:W-:Y:S11]  /*5180*/  UIMAD UR13, UR6, UR46, UR13 ;  /* 0x0000002e060d72a4 */ /* 0x000ff6000f8e020d */
[----:B------:R-:W-:Y:S01]  /*5190*/  @!UPT UIADD3 URZ, UPT, UPT, URZ, URZ, URZ ;  /* 0x000000fffffff290 */ /* 0x000fe2000fffe0ff */
.L_x_91:
[----:B------:R-:W3:Y:S01]  /*51a0*/  @!UP2 LDCU.128 UR8, c[0x0][0xb10] ;  /* 0x00016200ff08a7ac */ /* 0x000ee20008000c00 */
[C---:B----4-:R-:W-:Y:S02]  /*51b0*/  ISETP.NE.U32.AND P1, PT, R4.reuse, RZ, PT ;  /* 0x000000ff0400720c */ /* 0x050fe40003f25070 */
[----:B------:R-:W-:Y:S02]  /*51c0*/  ISETP.NE.U32.AND P0, PT, R4, RZ, PT ;  /* 0x000000ff0400720c */ /* 0x000fe40003f05070 */
[C---:B------:R-:W-:Y:S02]  /*51d0*/  ISETP.NE.AND.EX P1, PT, R5.reuse, RZ, PT, P1 ;  /* 0x000000ff0500720c */ /* 0x040fe40003f25310 */
[----:B------:R-:W-:Y:S01]  /*51e0*/  ISETP.NE.AND.EX P0, PT, R5, RZ, PT, P0 ;  /* 0x000000ff0500720c */ /* 0x000fe20003f05300 */
[----:B------:R-:W4:Y:S01]  /*51f0*/  @!UP2 LDCU UR5, c[0x0][0xb0c] ;  /* 0x00016180ff05a7ac */ /* 0x000f220008000800 */
[----:B------:R-:W-:Y:S01]  /*5200*/  SHF.L.U32 R9, R15, 0x1f, RZ ;  /* 0x0000001f0f097819 */ /* 0x000fe200000006ff */
[----:B------:R-:W-:Y:S02]  /*5210*/  USHF.L.U32 UR35, UR16, 0x7, URZ ;  /* 0x0000000710237899 */ /* 0x000fe400080006ff */
[----:B------:R-:W-:Y:S02]  /*5220*/  USHF.L.U32 UR34, UR20, 0x7, URZ ;  /* 0x0000000714227899 */ /* 0x000fe400080006ff */
[----:B---3--:R-:W-:Y:S07]  /*5230*/  UIMAD.WIDE.U32 UR6, UR14, UR8, URZ ;  /* 0x000000080e0672a5 */ /* 0x008fee000f8e00ff */
[----:B------:R-:W-:Y:S01]  /*5240*/  @!UP2 UMOV UR4, UR7 ;  /* 0x000000070004ac82 */ /* 0x000fe20008000000 */
[----:B----4-:R-:W-:Y:S02]  /*5250*/  @!UP2 UISETP.NE.AND UP0, UPT, UR5, 0x1, UPT ;  /* 0x000000010500a88c */ /* 0x010fe4000bf05270 */
[----:B------:R-:W-:Y:S02]  /*5260*/  @!UP2 USHF.R.U32.HI UR4, URZ, UR9, UR4 ;  /* 0x00000009ff04a299 */ /* 0x000fe40008011604 */
[----:B------:R-:W-:Y:S02]  /*5270*/  UIMAD.WIDE.U32 UR6, UR13, UR11, URZ ;  /* 0x0000000b0d0672a5 */ /* 0x000fe4000f8e00ff */
[----:B------:R-:W-:Y:S02]  /*5280*/  @!UP2 USEL UR8, UR14, UR4, !UP0 ;  /* 0x000000040e08a287 */ /* 0x000fe4000c000000 */
[----:B------:R-:W-:Y:S03]  /*5290*/  @!UP2 UISETP.NE.AND UP0, UPT, UR10, 0x1, UPT ;  /* 0x000000010a00a88c */ /* 0x000fe6000bf05270 */
[----:B------:R-:W-:Y:S02]  /*52a0*/  @!UP2 UMOV UR6, UR7 ;  /* 0x000000070006ac82 */ /* 0x000fe40008000000 */
[----:B------:R-:W3:Y:S02]  /*52b0*/  @!UP2 LDCU UR4, c[0x0][0xb20] ;  /* 0x00016400ff04a7ac */ /* 0x000ee40008000800 */
[----:B---3--:R-:W-:Y:S04]  /*52c0*/  @!UP2 USHF.R.U32.HI UR6, URZ, UR4, UR6 ;  /* 0x00000004ff06a299 */ /* 0x008fe80008011606 */
[----:B------:R-:W-:Y:S04]  /*52d0*/  @!UP2 USEL UR6, UR13, UR6, !UP0 ;  /* 0x000000060d06a287 */ /* 0x000fe8000c000000 */
[----:B------:R-:W-:Y:S02]  /*52e0*/  @!UP2 UIADD3 UR4, UPT, UPT, -UR8, UR6, URZ ;  /* 0x000000060804a290 */ /* 0x000fe4000fffe1ff */
[----:B------:R-:W-:Y:S02]  /*52f0*/  @!UP2 UIADD3 UR6, UPT, UPT, UR8, -UR6, URZ ;  /* 0x800000060806a290 */ /* 0x000fe4000fffe0ff */
[----:B------:R-:W-:Y:S02]  /*5300*/  @!UP2 UIMAD UR14, UR4, UR5, UR14 ;  /* 0x00000005040ea2a4 */ /* 0x000fe4000f8e020e */
[----:B------:R-:W-:Y:S01]  /*5310*/  @!UP2 UIMAD UR13, UR6, UR10, UR13 ;  /* 0x0000000a060da2a4 */ /* 0x000fe2000f8e020d */
[----:B------:R-:W-:Y:S11]  /*5320*/  BRA.U UP3, `(.L_x_92) ;  /* 0x0000000103107547 */ /* 0x000ff6000b800000 */
[----:B--2---:R-:W-:Y:S04]  /*5330*/  MOV R0, UR41 ;  /* 0x0000002900007c02 */ /* 0x004fe80008000f00 */
[----:B------:R-:W-:Y:S04]  /*5340*/  SHF.L.U32 R11, R0, 0x1f, RZ ;  /* 0x0000001f000b7819 */ /* 0x000fe800000006ff */
[----:B------:R-:W2:Y:S02]  /*5350*/  SYNCS.PHASECHK.TRANS64.TRYWAIT P2, [UR21+0x88], R11 ;  /* 0x0000880bff0075a7 */ /* 0x000ea40008041115 */
[----:B--2---:R-:W-:Y:S05]  /*5360*/  @!P2 BRA `(.L_x_93) ;  /* 0x000000540058a947 */ /* 0x004fea0003800000 */
.L_x_92:
[----:B------:R-:W-:Y:S05]  /*5370*/  @!P1 BRA `(.L_x_94) ;  /* 0x0000000000309947 */ /* 0x000fea0003800000 */
[----:B------:R-:W-:Y:S01]  /*5380*/  ISETP.NE.U32.AND P1, PT, R2, RZ, PT ;  /* 0x000000ff0200720c */ /* 0x000fe20003f25070 */
[----:B------:R-:W3:Y:S01]  /*5390*/  LDCU.64 UR4, c[0x0][0x358] ;  /* 0x00006b00ff0477ac */ /* 0x000ee20008000a00 */
[----:B------:R-:W-:Y:S02]  /*53a0*/  IMAD.MOV.U32 R84, RZ, RZ, 0x1 ;  /* 0x00000001ff547424 */ /* 0x000fe400078e00ff */
[----:B------:R-:W-:Y:S11]  /*53b0*/  ISETP.NE.AND.EX P1, PT, R3, RZ, PT, P1 ;  /* 0x000000ff0300720c */ /* 0x000ff60003f25310 */
[----:B------:R-:W-:Y:S02]  /*53c0*/  @!UPT UIADD3 URZ, UPT, UPT, URZ, URZ, URZ ;  /* 0x000000fffffff290 */ /* 0x000fe4000fffe0ff */
[----:B--2---:R-:W2:Y:S01]  /*53d0*/  @P1 LDC.64 R10, c[0x0][0x888] ;  /* 0x00022200ff0a1b82 */ /* 0x004ea20000000a00 */
[----:B------:R-:W-:Y:S04]  /*53e0*/  @P1 IMAD R0, R4, UR36, RZ ;  /* 0x0000002404001c24 */ /* 0x000fe8000f8e02ff */
[----:B--2---:R-:W-:Y:S04]  /*53f0*/  @P1 IMAD.WIDE R10, R0, 0x4, R10 ;  /* 0x00000004000a1825 */ /* 0x004fe800078e020a */
[----:B------:R-:W-:Y:S01]  /*5400*/  HFMA2 R0, -RZ, RZ, 0, 5.9604644775390625e-08 ;  /* 0x00000001ff007431 */ /* 0x000fe200000001ff */
[----:B---3-5:R3:W5:Y:S04]  /*5410*/  @P1 LDG.E R41, desc[UR4][R10.64] ;  /* 0x000000040a291981 */ /* 0x028768000c1e1900 */
[----:B------:R-:W-:Y:S01]  /*5420*/  @!P1 PRMT R84, R0, 0x7610, R84 ;  /* 0x0000761000549816 */ /* 0x000fe20000000054 */
[----:B---3--:R-:W4:Y:S06]  /*5430*/  @!P1 LDC R41, c[0x0][0x880] ;  /* 0x00022000ff299b82 */ /* 0x008f2c0000000800 */
.L_x_94:
[----:B----45:R-:W-:Y:S01]  /*5440*/  @!P0 FSETP.EQ.AND P1, PT, R41, RZ, PT ;  /* 0x000000ff2900820b */ /* 0x030fe20003f22000 */
[----:B------:R-:W-:Y:S01]  /*5450*/  @!UPT UIADD3 URZ, UPT, UPT, URZ, URZ, URZ ;  /* 0x000000fffffff290 */ /* 0x000fe2000fffe0ff */
[----:B------:R-:W-:Y:S11]  /*5460*/  @!P0 BRA `(.L_x_95) ;  /* 0x0000000000188947 */ /* 0x000ff60003800000 */
[----:B------:R-:W-:Y:S02]  /*5470*/  LOP3.LUT P0, RZ, R84, 0xff, RZ, 0xc0, !PT ;  /* 0x000000ff54ff7812 */ /* 0x000fe4000780c0ff */
[----:B------:R-:W-:Y:S04]  /*5480*/  ISETP.NE.U32.AND P1, PT, R2, RZ, PT ;  /* 0x000000ff0200720c */ /* 0x000fe80003f25070 */
[----:B------:R-:W-:Y:S04]  /*5490*/  ISETP.NE.AND.EX P1, PT, R3, RZ, PT, P1 ;  /* 0x000000ff0300720c */ /* 0x000fe80003f25310 */
[----:B------:R-:W-:Y:S03]  /*54a0*/  PLOP3.LUT P1, PT, P1, PT, PT, 0x8, 0x80 ;  /* 0x000000000080781c */ /* 0x000fe60000f2e170 */
[----:B------:R-:W-:Y:S11]  /*54b0*/  @P0 FSETP.EQ.AND P1, PT, R41, RZ, PT ;  /* 0x000000ff2900020b */ /* 0x000ff60003f22000 */
[----:B------:R-:W-:Y:S02]  /*54c0*/  @!UPT UIADD3 URZ, UPT, UPT, URZ, URZ, URZ ;  /* 0x000000fffffff290 */ /* 0x000fe4000fffe0ff */
.L_x_95:
[----:B------:R-:W3:Y:S01]  /*54d0*/  SYNCS.PHASECHK.TRANS64.TRYWAIT P2, [UR21+0x60], R9 ;  /* 0x00006009ff0075a7 */ /* 0x000ee20008041115 */
[----:B------:R-:W-:Y:S04]  /*54e0*/  ELECT P0, URZ, PT ;  /* 0x0000000000ff782f */ /* 0x000fe80003800000 */
[----:B------:R-:W-:Y:S11]  /*54f0*/  PLOP3.LUT P1, PT, P1, P0, PT, 0xf2, 0x2f ;  /* 0x00000000002f781c */ /* 0x000ff60000f21e72 */
[----:B------:R-:W-:Y:S02]  /*5500*/  @!UPT UIADD3 URZ, UPT, UPT, URZ, URZ, URZ ;  /* 0x000000fffffff290 */ /* 0x000fe4000fffe0ff */
[----:B------:R-:W-:Y:S05]  /*5510*/  @!P1 IADD3 R8, P0, PT, R16, 0x580, RZ ;  /* 0x0000058010089810 */ /* 0x000fea0007f1e0ff */
[----:B------:R-:W-:Y:S01]  /*5520*/  @!P1 IMAD.X R6, RZ, RZ, R17, P0 ;  /* 0x000000ffff069224 */ /* 0x000fe200000e0611 */
[----:B---3--:R-:W-:Y:S07]  /*5530*/  @!P2 BRA `(.L_x_96) ;  /* 0x0000005000fca947 */ /* 0x008fee0003800000 */
.L_x_186:
[----:B------:R-:W-:Y:S01]  /*5540*/  @!P1 R2UR UR5, R8 ;  /* 0x00000000080592ca */ /* 0x000fe200000e0000 */
[----:B------:R-:W-:Y:S01]  /*5550*/  VOTEU.ALL UP0, P1 ;  /* 0x0000000000ff7886 */ /* 0x000fe20000800000 */
[----:B------:R-:W-:Y:S01]  /*5560*/  @!P1 R2UR UR4, R6 ;  /* 0x00000000060492ca */ /* 0x000fe200000e0000 */
[----:B--2---:R-:W-:Y:S01]  /*5570*/  @!P1 IMAD.MOV.U32 R0, RZ, RZ, 0x2000 ;  /* 0x00002000ff009424 */ /* 0x004fe200078e00ff */
[----:B------:R-:W-:Y:S01]  /*5580*/  UMOV UR8, 0x0 ;  /* 0x0000000000087882 */ /* 0x000fe20000000000 */
[----:B------:R-:W-:Y:S01]  /*5590*/  UMOV UR9, 0x10000000 ;  /* 0x1000000000097882 */ /* 0x000fe20000000000 */
[----:B------:R-:W-:Y:S01]  /*55a0*/  @!UP0 UIADD3 UR32, UPT, UPT, UR21, 0x200, URZ ;  /* 0x0000020015208890 */ /* 0x000fe2000fffe0ff */
[----:B------:R-:W-:Y:S01]  /*55b0*/  @!P1 IADD3 R8, P0, PT, R16, 0x580, RZ ;  /* 0x0000058010089810 */ /* 0x000fe20007f1e0ff */
[----:B------:R-:W-:Y:S01]  /*55c0*/  VOTEU.ALL UP0, P1 ;  /* 0x0000000000ff7886 */ /* 0x000fe20000800000 */
[----:B------:R-:W-:Y:S03]  /*55d0*/  UPRMT UR6, UR52, 0x654, UR33 ;  /* 0x0000065434067896 */ /* 0x000fe60008000021 */
[----:B------:R-:W-:Y:S02]  /*55e0*/  @!P1 IMAD.X R6, RZ, RZ, R17, P0 ;  /* 0x000000ffff069224 */ /* 0x000fe400000e0611 */
[----:B------:R-:W-:Y:S02]  /*55f0*/  IMAD.U32 R10, RZ, RZ, UR5 ;  /* 0x00000005ff0a7e24 */ /* 0x000fe4000f8e00ff */
[----:B------:R-:W-:Y:S03]  /*5600*/  IMAD.U32 R11, RZ, RZ, UR4 ;  /* 0x00000004ff0b7e24 */ /* 0x000fe6000f8e00ff */
[----:B------:R-:W-:Y:S02]  /*5610*/  @!P1 R2UR UR4, R10 ;  /* 0x000000000a0492ca */ /* 0x000fe400000e0000 */
[----:B------:R-:W-:Y:S11]  /*5620*/  @!P1 R2UR UR5, R11 ;  /* 0x000000000b0592ca */ /* 0x000ff600000e0000 */
[----:B------:R-:W-:Y:S02]  /*5630*/  @!UPT UIADD3 URZ, UPT, UPT, URZ, URZ, URZ ;  /* 0x000000fffffff290 */ /* 0x000fe4000fffe0ff */
[----:B------:R2:W-:Y:S01]  /*5640*/  @!UP0 UTMALDG.3D [UR32], [UR4], desc[UR8] ;  /* 0x00000820040085b4 */ /* 0x0005e20008011000 */
[----:B------:R2:W-:Y:S01]  /*5650*/  @!P1 SYNCS.ARRIVE.TRANS64.RED.A0TR RZ, [UR21+0x40], R0 ;  /* 0x00004000ffff99a7 */ /* 0x0005e20008300415 */
[----:B------:R-:W-:Y:S01]  /*5660*/  SYNCS.ARRIVE.TRANS64.RED.A1T0 RZ, [UR6], RZ ;  /* 0x000000ffffff79a7 */ /* 0x000fe20008100406 */
[----:B------:R-:W3:Y:S02]  /*5670*/  SYNCS.PHASECHK.TRANS64.TRYWAIT P2, [UR21+0x68], R9 ;  /* 0x00006809ff0075a7 */ /* 0x000ee40008041115 */
[----:B--23--:R-:W-:Y:S05]  /*5680*/  @!P2 BRA `(.L_x_97) ;  /* 0x0000005000c0a947 */ /* 0x00cfea0003800000 */
.L_x_188:
        /* <DEDUP_REMOVED lines=8> */
[----:B------:R-:W-:Y:S01]  /*5710*/  @!UP0 UIADD3 UR24, UPT, UPT, UR21, 0x2200, URZ ;  /* 0x0000220015188890 */ /* 0x000fe2000fffe0ff */
[----:B------:R-:W-:Y:S01]  /*5720*/  VOTEU.ALL UP0, P1 ;  /* 0x0000000000ff7886 */ /* 0x000fe20000800000 */
[----:B------:R-:W-:Y:S01]  /*5730*/  UMOV UR27, UR35 ;  /* 0x00000023001b7c82 */ /* 0x000fe20008000000 */
[----:B------:R-:W-:Y:S02]  /*5740*/  UMOV UR28, UR36 ;  /* 0x00000024001c7c82 */ /* 0x000fe40008000000 */
[----:B------:R-:W-:Y:S01]  /*5750*/  IMAD.U32 R10, RZ, RZ, UR5 ;  /* 0x00000005ff0a7e24 */ /* 0x000fe2000f8e00ff */
[----:B------:R-:W-:Y:S01]  /*5760*/  UPRMT UR6, UR52, 0x654, UR25 ;  /* 0x0000065434067896 */ /* 0x000fe20008000019 */
[----:B------:R-:W-:Y:S02]  /*5770*/  IMAD.U32 R11, RZ, RZ, UR4 ;  /* 0x00000004ff0b7e24 */ /* 0x000fe4000f8e00ff */
[----:B------:R-:W-:Y:S01]  /*5780*/  @!P1 IMAD.X R6, RZ, RZ, R17, P0 ;  /* 0x000000ffff069224 */ /* 0x000fe200000e0611 */
        /* <DEDUP_REMOVED lines=8> */
.L_x_190:
[----:B------:R-:W-:Y:S01]  /*5810*/  @!P1 R2UR UR5, R8 ;  /* 0x00000000080592ca */ /* 0x000fe200000e0000 */
[----:B------:R-:W-:Y:S01]  /*5820*/  VOTEU.ALL UP0, P1 ;  /* 0x0000000000ff7886 */ /* 0x000fe20000800000 */
[----:B------:R-:W-:Y:S01]  /*5830*/  @!P1 R2UR UR4, R6 ;  /* 0x00000000060492ca */ /* 0x000fe200000e0000 */
[----:B--2---:R-:W-:Y:S01]  /*5840*/  @!P1 IMAD.MOV.U32 R0, RZ, RZ, 0x2000 ;  /* 0x00002000ff009424 */ /* 0x004fe200078e00ff */
[----:B------:R-:W-:Y:S01]  /*5850*/  UMOV UR8, 0x0 ;  /* 0x0000000000087882 */ /* 0x000fe20000000000 */
[----:B------:R-:W-:Y:S01]  /*5860*/  UMOV UR9, 0x10000000 ;  /* 0x1000000000097882 */ /* 0x000fe20000000000 */
[----:B------:R-:W-:Y:S01]  /*5870*/  @!UP0 UIADD3 UR18, UPT, UPT, UR34, 0x40, URZ ;  /* 0x0000004022128890 */ /* 0x000fe2000fffe0ff */
[----:B------:R-:W-:Y:S01]  /*5880*/  VIADD R14, R14, 0x1 ;  /* 0x000000010e0e7836 */ /* 0x000fe20000000000 */
[----:B------:R-:W-:Y:S01]  /*5890*/  @!UP0 UIADD3 UR16, UPT, UPT, UR21, 0x4200, URZ ;  /* 0x0000420015108890 */ /* 0x000fe2000fffe0ff */
[----:B------:R-:W-:Y:S01]  /*58a0*/  VOTEU.ALL UP0, P1 ;  /* 0x0000000000ff7886 */ /* 0x000fe20000800000 */
[----:B------:R-:W-:Y:S01]  /*58b0*/  UMOV UR19, UR35 ;  /* 0x0000002300137c82 */ /* 0x000fe20008000000 */
[----:B------:R-:W-:Y:S02]  /*58c0*/  UMOV UR20, UR36 ;  /* 0x0000002400147c82 */ /* 0x000fe40008000000 */
[----:B------:R-:W-:Y:S01]  /*58d0*/  IMAD.U32 R10, RZ, RZ, UR5 ;  /* 0x00000005ff0a7e24 */ /* 0x000fe2000f8e00ff */
[----:B------:R-:W-:Y:S01]  /*58e0*/  UPRMT UR6, UR52, 0x654, UR17 ;  /* 0x0000065434067896 */ /* 0x000fe20008000011 */
        /* <DEDUP_REMOVED lines=9> */
.L_x_192:
[----:B------:R-:W-:Y:S01]  /*5980*/  @!P1 IADD3 R6, P0, PT, R16, 0x580, RZ ;  /* 0x0000058010069810 */ /* 0x000fe20007f1e0ff */
[----:B------:R-:W-:Y:S01]  /*5990*/  VOTEU.ALL UP0, P1 ;  /* 0x0000000000ff7886 */ /* 0x000fe20000800000 */
[----:B------:R-:W-:Y:S01]  /*59a0*/  UMOV UR6, 0x0 ;  /* 0x0000000000067882 */ /* 0x000fe20000000000 */
[----:B------:R-:W-:Y:S01]  /*59b0*/  UMOV UR7, 0x10000000 ;  /* 0x1000000000077882 */ /* 0x000fe20000000000 */
[----:B------:R-:W-:Y:S01]  /*59c0*/  @!P1 R2UR UR5, R6 ;  /* 0x00000000060592ca */ /* 0x000fe200000e0000 */
[----:B--2---:R-:W-:Y:S01]  /*59d0*/  @!P1 IMAD.X R0, RZ, RZ, R17, P0 ;  /* 0x000000ffff009224 */ /* 0x004fe200000e0611 */
[----:B------:R-:W-:Y:S01]  /*59e0*/  @!UP0 UIADD3 UR10, UPT, UPT, UR34, 0x60, URZ ;  /* 0x00000060220a8890 */ /* 0x000fe2000fffe0ff */
[----:B------:R-:W-:Y:S01]  /*59f0*/  R2UR UR16, R86 ;  /* 0x00000000561072ca */ /* 0x000fe200000e0000 */
[----:B------:R-:W-:Y:S01]  /*5a00*/  @!UP0 UIADD3 UR8, UPT, UPT, UR21, 0x6200, URZ ;  /* 0x0000620015088890 */ /* 0x000fe2000fffe0ff */
[----:B------:R-:W-:Y:S01]  /*5a10*/  ISETP.NE.AND P0, PT, R14, 0x2, PT ;  /* 0x000000020e00780c */ /* 0x000fe20003f05270 */
[----:B------:R-:W-:Y:S01]  /*5a20*/  @!UP0 UIADD3 UR9, UPT, UPT, UR21, 0x58, URZ ;  /* 0x0000005815098890 */ /* 0x000fe2000fffe0ff */
[----:B------:R-:W-:Y:S01]  /*5a30*/  @!P1 R2UR UR4, R0 ;  /* 0x00000000000492ca */ /* 0x000fe200000e0000 */
[----:B------:R-:W-:Y:S01]  /*5a40*/  VOTEU.ALL UP0, P1 ;  /* 0x0000000000ff7886 */ /* 0x000fe20000800000 */
[----:B------:R-:W-:Y:S01]  /*5a50*/  UMOV UR11, UR35 ;  /* 0x00000023000b7c82 */ /* 0x000fe20008000000 */
[----:B------:R-:W-:Y:S01]  /*5a60*/  UMOV UR12, UR36 ;  /* 0x00000024000c7c82 */ /* 0x000fe20008000000 */
[----:B------:R-:W-:Y:S01]  /*5a70*/  SEL R0, RZ, 0x1, P0 ;  /* 0x00000001ff007807 */ /* 0x000fe20000000000 */
[----:B------:R-:W-:Y:S01]  /*5a80*/  UPLOP3.LUT UP3, UPT, UPT, UPT, UPT, 0x80, 0x8 ;  /* 0x000000000008789c */ /* 0x000fe20003f6f070 */
[----:B------:R-:W-:Y:S01]  /*5a90*/  IMAD.U32 R8, RZ, RZ, UR5 ;  /* 0x00000005ff087e24 */ /* 0x000fe2000f8e00ff */
[----:B------:R-:W-:Y:S01]  /*5aa0*/  LOP3.LUT R15, R15, 0x1, RZ, 0x3c, !PT ;  /* 0x000000010f0f7812 */ /* 0x000fe200078e3cff */
[----:B------:R-:W-:Y:S01]  /*5ab0*/  UMOV UR36, UR29 ;  /* 0x0000001d00247c82 */ /* 0x000fe20008000000 */
[----:B------:R-:W-:Y:S01]  /*5ac0*/  LOP3.LUT R13, R13, R0, RZ, 0x3c, !PT ;  /* 0x000000000d0d7212 */ /* 0x000fe200078e3cff */
[----:B------:R-:W-:Y:S01]  /*5ad0*/  UIADD3 UR20, UPT, UPT, UR13, UR16, URZ ;  /* 0x000000100d147290 */ /* 0x000fe2000fffe0ff */
[----:B------:R-:W-:Y:S01]  /*5ae0*/  SEL R14, R14, RZ, P0 ;  /* 0x000000ff0e0e7207 */ /* 0x000fe20000000000 */
[----:B------:R-:W-:Y:S01]  /*5af0*/  UIADD3 UR16, UPT, UPT, UR14, UR63, URZ ;  /* 0x0000003f0e107290 */ /* 0x000fe2000fffe0ff */
[----:B------:R-:W-:Y:S01]  /*5b00*/  IMAD.U32 R9, RZ, RZ, UR4 ;  /* 0x00000004ff097e24 */ /* 0x000fe2000f8e00ff */
[----:B------:R-:W-:Y:S04]  /*5b10*/  @!P1 R2UR UR4, R8 ;  /* 0x00000000080492ca */ /* 0x000fe800000e0000 */
[----:B------:R-:W-:Y:S11]  /*5b20*/  @!P1 R2UR UR5, R9 ;  /* 0x00000000090592ca */ /* 0x000ff600000e0000 */
[----:B------:R-:W-:Y:S02]  /*5b30*/  @!UPT UIADD3 URZ, UPT, UPT, URZ, URZ, URZ ;  /* 0x000000fffffff290 */ /* 0x000fe4000fffe0ff */
[----:B------:R2:W-:Y:S01]  /*5b40*/  @!UP0 UTMALDG.3D [UR8], [UR4], desc[UR6] ;  /* 0x00000608040085b4 */ /* 0x0005e20008011000 */
[----:B------:R2:W-:Y:S01]  /*5b50*/  @!P1 SYNCS.ARRIVE.TRANS64.RED.A0TR RZ, [UR21+0x58], R7 ;  /* 0x00005807ffff99a7 */ /* 0x0005e20008300415 */
[----:B------:R-:W-:Y:S01]  /*5b60*/  SYNCS.ARRIVE.TRANS64.RED.A1T0 RZ, [UR37], RZ ;  /* 0x000000ffffff79a7 */ /* 0x000fe20008100425 */
[----:B------:R-:W-:Y:S05]  /*5b70*/  BRA.U UP1, `(.L_x_100) ;  /* 0xfffffff101687547 */ /* 0x000fea000b83ffff */
[----:B------:R-:W-:-:S04]  /*5b80*/  SHF.L.U32 R3, R15, 0x1f, RZ ;  /* 0x0000001f0f037819 */ /* 0x000fc800000006ff */
[----:B------:R-:W3:Y:S02]  /*5b90*/  SYNCS.PHASECHK.TRANS64.TRYWAIT P0, [UR21+0x60], R3 ;  /* 0x00006003ff0075a7 */ /* 0x000ee40008001115 */
[----:B---3--:R-:W-:Y:S05]  /*5ba0*/  @!P0 BRA `(.L_x_101) ;  /* 0x0000004c00c08947 */ /* 0x008fea0003800000 */
.L_x_194:
[----:B------:R-:W4:Y:S02]  /*5bb0*/  SYNCS.PHASECHK.TRANS64.TRYWAIT P0, [UR21+0x68], R3 ;  /* 0x00006803ff0075a7 */ /* 0x000f240008001115 */
[----:B----4-:R-:W-:Y:S05]  /*5bc0*/  @!P0 BRA `(.L_x_102) ;  /* 0x0000004c00d08947 */ /* 0x010fea0003800000 */
.L_x_196:
[----:B------:R-:W4:Y:S02]  /*5bd0*/  SYNCS.PHASECHK.TRANS64.TRYWAIT P0, [UR21+0x70], R3 ;  /* 0x00007003ff0075a7 */ /* 0x000f240008001115 */
[----:B----4-:R-:W-:Y:S05]  /*5be0*/  @!P0 BRA `(.L_x_103) ;  /* 0x0000004c00e08947 */ /* 0x010fea0003800000 */
.L_x_198:
[----:B---3--:R-:W-:-:S07]  /*5bf0*/  MOV R0, UR21 ;  /* 0x0000001500007c02 */ /* 0x008fce0008000f00 */
.L_x_104:
[----:B---3--:R-:W-:-:S04]  /*5c00*/  SHF.L.U32 R3, R15, 0x1f, RZ ;  /* 0x0000001f0f037819 */ /* 0x008fc800000006ff */
[----:B------:R3:W4:Y:S03]  /*5c10*/  SYNCS.PHASECHK.TRANS64.TRYWAIT P0, [R0+URZ+0x78], R3 ;  /* 0x00007803000075a7 */ /* 0x00072600080011ff */
[----:B----4-:R-:W-:Y:S05]  /*5c20*/  @!P0 NANOSLEEP.SYNCS 0x989680 ;  /* 0x009896800000895d */ /* 0x010fea0003900000 */
[----:B------:R-:W4:Y:S02]  /*5c30*/  @!P0 SYNCS.PHASECHK.TRANS64 P0, [R0+URZ+0x78], R3 ;  /* 0x00007803000085a7 */ /* 0x000f2400080010ff */
[----:B-12-4-:R-:W-:Y:S05]  /*5c40*/  @P0 EXIT ;  /* 0x000000000000094d */ /* 0x016fea0003800000 */
[----:B------:R-:W-:Y:S05]  /*5c50*/  BRA `(.L_x_104) ;  /* 0xfffffffc00e87947 */ /* 0x000fea000383ffff */
.L_x_89:
[----:B------:R-:W-:-:S06]  /*5c60*/  UISETP.GE.AND UP0, UPT, UR21, 0x4, UPT ;  /* 0x000000041500788c */ /* 0x000fcc000bf06270 */
[----:B------:R-:W-:-:S13]  /*5c70*/  PLOP3.LUT P0, PT, PT, PT, UP0, 0x80, 0x8 ;  /* 0x000000000008781c */ /* 0x000fda0003f0f008 */
[----:B------:R-:W-:Y:S05]  /*5c80*/  @!P0 EXIT ;  /* 0x000000000000894d */ /* 0x000fea0003800000 */
[----:B------:R-:W-:Y:S01]  /*5c90*/  BAR.SYNC.DEFER_BLOCKING 0x6, 0xa0 ;  /* 0x0182800000007b1d */ /* 0x000fe20000010000 */
[C---:B------:R-:W-:Y:S01]  /*5ca0*/  IMAD.SHL.U32 R5, R97.reuse, 0x20, RZ ;  /* 0x0000002061057824 */ /* 0x040fe200078e00ff */
[C---:B------:R-:W-:Y:S01]  /*5cb0*/  SHF.L.U32 R37, R97.reuse, 0x10, RZ ;  /* 0x0000001061257819 */ /* 0x040fe200000006ff */
[C---:B------:R-:W-:Y:S01]  /*5cc0*/  IMAD.SHL.U32 R96, R97.reuse, 0x4, RZ ;  /* 0x0000000461607824 */ /* 0x040fe200078e00ff */
[----:B------:R-:W-:Y:S01]  /*5cd0*/  LOP3.LUT R98, R97, 0x60, RZ, 0xc0, !PT ;  /* 0x0000006061627812 */ /* 0x000fe200078ec0ff */
[----:B------:R-:W-:Y:S01]  /*5ce0*/  HFMA2 R93, -RZ, RZ, 0, 5.9604644775390625e-08 ;  /* 0x00000001ff5d7431 */ /* 0x000fe200000001ff */
[----:B------:R-:W-:Y:S02]  /*5cf0*/  UMOV UR44, 0x400 ;  /* 0x00000400002c7882 */ /* 0x000fe40000000000 */
[----:B------:R-:W1:Y:S01]  /*5d00*/  LDC.64 R80, c[0x0][0x888] ;  /* 0x00022200ff507b82 */ /* 0x000e620000000a00 */
[----:B------:R-:W-:Y:S01]  /*5d10*/  ULEA UR44, UR52, UR44, 0x18 ;  /* 0x0000002c342c7291 */ /* 0x000fe2000f8ec0ff */
[----:B------:R-:W-:Y:S01]  /*5d20*/  LOP3.LUT R7, R5, 0xc0, RZ, 0xc0, !PT ;  /* 0x000000c005077812 */ /* 0x000fe200078ec0ff */
[----:B------:R-:W-:Y:S01]  /*5d30*/  HFMA2 R91, -RZ, RZ, 0, 0 ;  /* 0x00000000ff5b7431 */ /* 0x000fe200000001ff */
[----:B------:R-:W-:Y:S01]  /*5d40*/  LOP3.LUT R95, R97, 0x2, RZ, 0xc0, !PT ;  /* 0x00000002615f7812 */ /* 0x000fe200078ec0ff */
[----:B------:R-:W-:Y:S01]  /*5d50*/  UIADD3 UR4, UPT, UPT, UR44, 0x200, URZ ;  /* 0x000002002c047890 */ /* 0x000fe2000fffe0ff */
[----:B------:R-:W-:Y:S01]  /*5d60*/  LOP3.LUT R96, R7, 0x18, R96, 0xf8, !PT ;  /* 0x0000001807607812 */ /* 0x000fe200078ef860 */
[----:B------:R-:W-:Y:S01]  /*5d70*/  IMAD.MOV.U32 R36, RZ, RZ, RZ ;  /* 0x000000ffff247224 */ /* 0x000fe200078e00ff */
[----:B------:R-:W2:Y:S01]  /*5d80*/  LDC.64 R82, c[0x0][0x890] ;  /* 0x00022400ff527b82 */ /* 0x000ea20000000a00 */
[----:B------:R-:W-:Y:S01]  /*5d90*/  LOP3.LUT R37, R37, 0x600000, RZ, 0xc0, !PT ;  /* 0x0060000025257812 */ /* 0x000fe200078ec0ff */
[----:B------:R-:W-:Y:S01]  /*5da0*/  IMAD.MOV.U32 R89, RZ, RZ, RZ ;  /* 0x000000ffff597224 */ /* 0x000fe200078e00ff */
[----:B------:R-:W-:Y:S01]  /*5db0*/  LOP3.LUT R96, R96, 0xf20, R5, 0xf8, !PT ;  /* 0x00000f2060607812 */ /* 0x000fe200078ef805 */
[----:B------:R-:W-:Y:S01]  /*5dc0*/  IMAD.U32 R87, RZ, RZ, UR4 ;  /* 0x00000004ff577e24 */ /* 0x000fe2000f8e00ff */
[----:B------:R-:W-:Y:S01]  /*5dd0*/  LOP3.LUT R97, R97, 0x4, RZ, 0xc0, !PT ;  /* 0x0000000461617812 */ /* 0x000fe200078ec0ff */
[----:B------:R-:W3:Y:S01]  /*5de0*/  LDCU UR60, c[0x0][0x370] ;  /* 0x00006e00ff3c77ac */ /* 0x000ee20008000800 */
[----:B------:R-:W-:Y:S01]  /*5df0*/  MOV R92, RZ ;  /* 0x000000ff005c7202 */ /* 0x000fe20000000f00 */
[----:B------:R-:W4:Y:S01]  /*5e00*/  LDC.64 R78, c[0x0][0x8b0] ;  /* 0x00022c00ff4e7b82 */ /* 0x000f220000000a00 */
[----:B------:R-:W3:Y:S01]  /*5e10*/  LDS R0, [UR44+0x140] ;  /* 0x0001402cff007984 */ /* 0x000ee20008000800 */
[----:B------:R-:W-:Y:S01]  /*5e20*/  IMAD R96, R96, 0x2, R87 ;  /* 0x0000000260607824 */ /* 0x000fe200078e0257 */
[----:B------:R-:W1:Y:S03]  /*5e30*/  LDCU UR43, c[0x0][0xb0c] ;  /* 0x00016180ff2b77ac */ /* 0x000e660008000800 */
[--C-:B------:R-:W-:Y:S01]  /*5e40*/  IMAD R95, R95, -0x10, R96.reuse ;  /* 0xfffffff05f5f7824 */ /* 0x100fe200078e0260 */
[----:B------:R-:W1:Y:S01]  /*5e50*/  LDCU UR39, c[0x0][0xb30] ;  /* 0x00016600ff2777ac */ /* 0x000e620008000800 */
[----:B------:R-:W1:Y:S01]  /*5e60*/  LDC.64 R76, c[0x0][0x8a8] ;  /* 0x00022a00ff4c7b82 */ /* 0x000e620000000a00 */
[----:B------:R-:W-:Y:S01]  /*5e70*/  IMAD R94, R97, -0x10, R96 ;  /* 0xfffffff0615e7824 */ /* 0x000fe200078e0260 */
[----:B------:R-:W1:Y:S01]  /*5e80*/  LDCU.64 UR54, c[0x0][0x888] ;  /* 0x00011100ff3677ac */ /* 0x000e620008000a00 */
[----:B------:R-:W1:Y:S01]  /*5e90*/  LDCU.64 UR40, c[0x0][0xb28] ;  /* 0x00016500ff2877ac */ /* 0x000e620008000a00 */
[----:B------:R-:W1:Y:S01]  /*5ea0*/  LDCU.128 UR56, c[0x0][0xb10] ;  /* 0x00016200ff3877ac */ /* 0x000e620008000c00 */
[----:B------:R-:W1:Y:S01]  /*5eb0*/  LDCU UR53, c[0x0][0x374] ;  /* 0x00006e80ff3577ac */ /* 0x000e620008000800 */
[----:B------:R-:W-:Y:S01]  /*5ec0*/  UMOV UR47, URZ ;  /* 0x000000ff002f7c82 */ /* 0x000fe20008000000 */
[----:B------:R-:W-:Y:S01]  /*5ed0*/  UMOV UR46, URZ ;  /* 0x000000ff002e7c82 */ /* 0x000fe20008000000 */
[----:B--23--:R-:W-:-:S07]  /*5ee0*/  IMAD.IADD R37, R0, 0x1, R37 ;  /* 0x0000000100257824 */ /* 0x00cfce00078e0225 */
.L_x_148:
[----:B------:R-:W-:Y:S02]  /*5ef0*/  LEA R3, R89, UR44, 0x3 ;  /* 0x0000002c59037c11 */ /* 0x000fe4000f8e18ff */
[----:B------:R-:W-:Y:S02]  /*5f00*/  SHF.L.U32 R0, R91, 0x1f, RZ ;  /* 0x0000001f5b007819 */ /* 0x000fe400000006ff */
[----:B------:R-:W-:Y:S02]  /*5f10*/  LEA R5, R89, UR44, 0x4 ;  /* 0x0000002c59057c11 */ /* 0x000fe4000f8e20ff */
[----:B--2---:R-:W2:Y:S02]  /*5f20*/  SYNCS.PHASECHK.TRANS64.TRYWAIT P0, [R3+URZ+0x90], R0 ;  /* 0x00009000030075a7 */ /* 0x004ea400080011ff */
[----:B-12---:R-:W-:Y:S05]  /*5f30*/  @!P0 BRA `(.L_x_105) ;  /* 0x0000004c00248947 */ /* 0x006fea0003800000 */
.L_x_199:
[----:B------:R-:W3:Y:S01]  /*5f40*/  LDS.128 R4, [R5+0x120] ;  /* 0x0001200005047984 */ /* 0x000ee20000000c00 */
[----:B------:R-:W-:Y:S01]  /*5f50*/  UISETP.GE.AND UP0, UPT, UR42, 0x1, UPT ;  /* 0x000000012a00788c */ /* 0x000fe2000bf06270 */
[----:B------:R-:W-:Y:S01]  /*5f60*/  @!PT LDS RZ, [RZ] ;  /* 0x00000000fffff984 */ /* 0x000fe20000000800 */
[----:B------:R-:W-:Y:S01]  /*5f70*/  @!PT LDS RZ, [RZ] ;  /* 0x00000000fffff984 */ /* 0x000fe20000000800 */
[----:B------:R-:W-:Y:S01]  /*5f80*/  @!PT LDS RZ, [RZ] ;  /* 0x00000000fffff984 */ /* 0x000fe20000000800 */
[----:B------:R-:W-:Y:S01]  /*5f90*/  @!PT LDS RZ, [RZ] ;  /* 0x00000000fffff984 */ /* 0x000fe20000000800 */
[----:B------:R1:W-:Y:S06]  /*5fa0*/  MEMBAR.ALL.CTA ;  /* 0x0000000000007992 */ /* 0x0003ec0000008000 */
[----:B-1----:R-:W1:Y:S01]  /*5fb0*/  FENCE.VIEW.ASYNC.S ;  /* 0x00000000000073c6 */ /* 0x002e620000000000 */
[----:B---3--:R-:W-:Y:S11]  /*5fc0*/  LOP3.LUT P0, RZ, R6, 0x1, RZ, 0xc0, !PT ;  /* 0x0000000106ff7812 */ /* 0x008ff6000780c0ff */
[----:B------:R-:W-:Y:S02]  /*5fd0*/  @!UPT UIADD3 URZ, UPT, UPT, URZ, URZ, URZ ;  /* 0x000000fffffff290 */ /* 0x000fe4000fffe0ff */
[----:B-1----:R-:W-:Y:S01]  /*5fe0*/  VOTEU.ANY UP1, P0 ;  /* 0x0000000000ff7886 */ /* 0x002fe20000020100 */
[----:B------:R-:W-:Y:S01]  /*5ff0*/  PLOP3.LUT P0, PT, PT, PT, UP1, 0x80, 0x8 ;  /* 0x000000000008781c */ /* 0x000fe20003f0f018 */
[----:B------:R-:W-:Y:S11]  /*6000*/  UP2UR UR62, UPR, URZ, 0x2 ;  /* 0x00000002ff3e7883 */ /* 0x000ff60008000000 */
[----:B------:R-:W-:Y:S01]  /*6010*/  @!UPT UIADD3 URZ, UPT, UPT, URZ, URZ, URZ ;  /* 0x000000fffffff290 */ /* 0x000fe2000fffe0ff */
[----:B--2---:R-:W-:Y:S02]  /*6020*/  @P0 SHF.R.U32.HI R0, RZ, 0x10, R5 ;  /* 0x00000010ff000819 */ /* 0x004fe40000011605 */
        /* <DEDUP_REMOVED lines=12> */
[----:B------:R-:W2:Y:S01]  /*60f0*/  LDCU UR12, c[0x0][0xb20] ;  /* 0x00016400ff0c77ac */ /* 0x000ea20008000800 */
[----:B------:R-:W-:Y:S02]  /*6100*/  UIMAD.WIDE.U32 UR4, UR53, UR59, URZ ;  /* 0x0000003b350472a5 */ /* 0x000fe4000f8e00ff */
[----:B------:R-:W-:Y:S02]  /*6110*/  UIMAD.WIDE.U32 UR6, UR60, UR56, URZ ;  /* 0x000000383c0672a5 */ /* 0x000fe4000f8e00ff */
[----:B------:R-:W-:Y:S02]  /*6120*/  UISETP.NE.AND UP0, UPT, UR58, 0x1, UPT ;  /* 0x000000013a00788c */ /* 0x000fe4000bf05270 */
[----:B------:R-:W-:Y:S02]  /*6130*/  UIMAD.WIDE.U32 UR8, UR37, UR59, URZ ;  /* 0x0000003b250872a5 */ /* 0x000fe4000f8e00ff */
[----:B------:R-:W-:Y:S02]  /*6140*/  UIMAD.WIDE.U32 UR10, UR38, UR56, URZ ;  /* 0x00000038260a72a5 */ /* 0x000fe4000f8e00ff */
[----:B------:R-:W-:Y:S02]  /*6150*/  UISETP.NE.AND UP1, UPT, UR43, 0x1, UPT ;  /* 0x000000012b00788c */ /* 0x000fe4000bf25270 */
[----:B------:R-:W-:Y:S01]  /*6160*/  UISETP.NE.AND UP2, UPT, UR42, 0x1, UPT ;  /* 0x000000012a00788c */ /* 0x000fe2000bf45270 */
[----:B------:R-:W-:Y:S02]  /*6170*/  UMOV UR4, UR5 ;  /* 0x0000000500047c82 */ /* 0x000fe40008000000 */
[----:B--2---:R-:W-:Y:S03]  /*6180*/  USHF.R.U32.HI UR5, URZ, UR12, UR4 ;  /* 0x0000000cff057299 */ /* 0x004fe60008011604 */
[----:B------:R-:W-:Y:S02]  /*6190*/  UMOV UR4, UR7 ;  /* 0x0000000700047c82 */ /* 0x000fe40008000000 */
[----:B------:R-:W-:Y:S02]  /*61a0*/  USHF.R.U32.HI UR7, URZ, UR57, UR4 ;  /* 0x00000039ff077299 */ /* 0x000fe40008011604 */
[----:B------:R-:W-:Y:S02]  /*61b0*/  USEL UR4, UR53, UR5, !UP0 ;  /* 0x0000000535047287 */ /* 0x000fe4000c000000 */
[----:B------:R-:W-:Y:S01]  /*61c0*/  USEL UR7, UR60, UR7, !UP1 ;  /* 0x000000073c077287 */ /* 0x000fe2000c800000 */
[----:B------:R-:W-:Y:S01]  /*61d0*/  UMOV UR5, UR9 ;  /* 0x0000000900057c82 */ /* 0x000fe20008000000 */
[----:B------:R-:W-:Y:S02]  /*61e0*/  UIMAD.WIDE.U32 UR8, UR4, UR40, URZ ;  /* 0x00000028040872a5 */ /* 0x000fe4000f8e00ff */
[----:B------:R-:W-:Y:S03]  /*61f0*/  USHF.R.U32.HI UR6, URZ, UR12, UR5 ;  /* 0x0000000cff067299 */ /* 0x000fe60008011605 */
[----:B------:R-:W-:Y:S01]  /*6200*/  UMOV UR5, UR11 ;  /* 0x0000000b00057c82 */ /* 0x000fe20008000000 */
[----:B------:R-:W-:Y:S02]  /*6210*/  UIMAD.WIDE.U32 UR10, UR7, UR40, URZ ;  /* 0x00000028070a72a5 */ /* 0x000fe4000f8e00ff */
[----:B------:R-:W-:Y:S02]  /*6220*/  USHF.R.U32.HI UR12, URZ, UR57, UR5 ;  /* 0x00000039ff0c7299 */ /* 0x000fe40008011605 */
[----:B------:R-:W-:Y:S01]  /*6230*/  USEL UR6, UR37, UR6, !UP0 ;  /* 0x0000000625067287 */ /* 0x000fe2000c000000 */
[----:B------:R-:W-:Y:S02]  /*6240*/  UMOV UR5, UR9 ;  /* 0x0000000900057c82 */ /* 0x000fe40008000000 */
[----:B------:R-:W-:Y:S01]  /*6250*/  UMOV UR10, UR11 ;  /* 0x0000000b000a7c82 */ /* 0x000fe20008000000 */
[----:B------:R-:W-:Y:S02]  /*6260*/  @UP2 USHF.R.U32.HI UR4, URZ, UR41, UR5 ;  /* 0x00000029ff042299 */ /* 0x000fe40008011605 */
[----:B------:R-:W-:Y:S02]  /*6270*/  @UP2 USHF.R.U32.HI UR7, URZ, UR41, UR10 ;  /* 0x00000029ff072299 */ /* 0x000fe4000801160a */
[----:B------:R-:W-:Y:S02]  /*6280*/  UIMAD UR4, UR42, UR4, URZ ;  /* 0x000000042a0472a4 */ /* 0x000fe4000f8e02ff */
        /* <DEDUP_REMOVED lines=8> */
[----:B------:R-:W-:Y:S02]  /*6310*/  USEL UR11, UR6, UR4, !UP2 ;  /* 0x00000004060b7287 */ /* 0x000fe4000d000000 */
[----:B------:R-:W-:Y:S02]  /*6320*/  UIADD3 UR8, UPT, UPT, -UR5, URZ, URZ ;  /* 0x000000ff05087290 */ /* 0x000fe4000fffe1ff */
[----:B------:R-:W-:Y:S01]  /*6330*/  UIADD3 UR10, UPT, UPT, -UR11, URZ, URZ ;  /* 0x000000ff0b0a7290 */ /* 0x000fe2000fffe1ff */
[----:B------:R-:W-:Y:S01]  /*6340*/  @!UP0 UMOV UR4, UR9 ;  /* 0x0000000900048c82 */ /* 0x000fe20008000000 */
[----:B------:R-:W-:Y:S02]  /*6350*/  UIADD3 UR9, UPT, UPT, -UR6, URZ, URZ ;  /* 0x000000ff06097290 */ /* 0x000fe4000fffe1ff */
[----:B------:R-:W-:Y:S02]  /*6360*/  @!UP0 USHF.R.U32.HI UR4, URZ, UR41, UR4 ;  /* 0x00000029ff048299 */ /* 0x000fe40008011604 */
[----:B------:R-:W-:Y:S02]  /*6370*/  UIMAD UR10, UR42, UR10, UR6 ;  /* 0x0000000a2a0a72a4 */ /* 0x000fe4000f8e0206 */
[----:B------:R-:W-:Y:S04]  /*6380*/  @!UP0 USEL UR4, UR5, UR4, !UP2 ;  /* 0x0000000405048287 */ /* 0x000fe8000d000000 */
[----:B------:R-:W-:Y:S02]  /*6390*/  @!UP0 UIMAD UR10, UR7, UR10, UR4 ;  /* 0x0000000a070a82a4 */ /* 0x000fe4000f8e0204 */
[----:B------:R-:W-:Y:S02]  /*63a0*/  @!UP0 UIADD3 UR11, UPT, UPT, UR11, -UR4, URZ ;  /* 0x800000040b0b8290 */ /* 0x000fe4000fffe0ff */
[----:B------:R-:W-:Y:S02]  /*63b0*/  UIMAD UR7, UR43, UR8, UR38 ;  /* 0x000000082b0772a4 */ /* 0x000fe4000f8e0226 */
[----:B------:R-:W-:Y:S02]  /*63c0*/  @!UP0 UIMAD UR6, UR11, UR42, UR5 ;  /* 0x0000002a0b0682a4 */ /* 0x000fe4000f8e0205 */
[----:B------:R-:W-:Y:S01]  /*63d0*/  UIMAD UR4, UR58, UR9, UR37 ;  /* 0x000000093a0472a4 */ /* 0x000fe2000f8e0225 */
[----:B------:R-:W-:Y:S02]  /*63e0*/  @!UP0 UMOV UR5, UR10 ;  /* 0x0000000a00058c82 */ /* 0x000fe40008000000 */
[----:B------:R-:W-:Y:S02]  /*63f0*/  UIMAD UR38, UR5, UR43, UR7 ;  /* 0x0000002b052672a4 */ /* 0x000fe4000f8e0207 */
[----:B------:R-:W-:Y:S11]  /*6400*/  UIMAD UR37, UR6, UR58, UR4 ;  /* 0x0000003a062572a4 */ /* 0x000ff6000f8e0204 */
[----:B------:R-:W-:Y:S01]  /*6410*/  @!UPT UIADD3 URZ, UPT, UPT, URZ, URZ, URZ ;  /* 0x000000fffffff290 */ /* 0x000fe2000fffe0ff */
.L_x_106:
[----:B------:R-:W-:Y:S01]  /*6420*/  UISETP.NE.AND UP0, UPT, UR39, 0x1, UPT ;  /* 0x000000012700788c */ /* 0x000fe2000bf05270 */
[----:B------:R-:W-:Y:S01]  /*6430*/  LOP3.LUT P0, RZ, R87, 0x1b0, RZ, 0xc0, !PT ;  /* 0x000001b057ff7812 */ /* 0x000fe2000780c0ff */
[----:B------:R-:W-:Y:S01]  /*6440*/  USHF.L.U32 UR50, UR16, 0x7, URZ ;  /* 0x0000000710327899 */ /* 0x000fe200080006ff */
[----:B------:R-:W-:Y:S01]  /*6450*/  BSSY.RECONVERGENT B6, `(.L_x_107) ;  /* 0x0000034000067945 */ /* 0x000fe20003800200 */
[----:B------:R-:W-:Y:S01]  /*6460*/  USHF.L.U32 UR49, UR20, 0x7, URZ ;  /* 0x0000000714317899 */ /* 0x000fe200080006ff */
[----:B------:R-:W-:Y:S06]  /*6470*/  IADD3 R89, PT, PT, R89, 0x1, RZ ;  /* 0x0000000159597810 */ /* 0x000fec0007ffe0ff */
[----:B------:R-:W2:Y:S01]  /*6480*/  @!UP0 LDCU.128 UR12, c[0x0][0xb10] ;  /* 0x00016200ff0c87ac */ /* 0x000ea20008000c00 */
[----:B------:R-:W3:Y:S01]  /*6490*/  @!UP0 LDCU UR5, c[0x0][0xb0c] ;  /* 0x00016180ff0587ac */ /* 0x000ee20008000800 */
[----:B------:R-:W4:Y:S01]  /*64a0*/  @!UP0 LDCU UR10, c[0x0][0xb20] ;  /* 0x00016400ff0a87ac */ /* 0x000f220008000800 */
[----:B--2---:R-:W-:Y:S02]  /*64b0*/  UIMAD.WIDE.U32 UR8, UR38, UR12, URZ ;  /* 0x0000000c260872a5 */ /* 0x004fe4000f8e00ff */
[----:B------:R-:W-:Y:S02]  /*64c0*/  UIMAD.WIDE.U32 UR6, UR37, UR15, URZ ;  /* 0x0000000f250672a5 */ /* 0x000fe4000f8e00ff */
[----:B------:R-:W-:Y:S03]  /*64d0*/  @!UP0 UISETP.NE.AND UP1, UPT, UR14, 0x1, UPT ;  /* 0x000000010e00888c */ /* 0x000fe6000bf25270 */
[----:B------:R-:W-:Y:S01]  /*64e0*/  @!UP0 UMOV UR4, UR9 ;  /* 0x0000000900048c82 */ /* 0x000fe20008000000 */
[----:B---3--:R-:W-:Y:S02]  /*64f0*/  @!UP0 UISETP.NE.AND UP2, UPT, UR5, 0x1, UPT ;  /* 0x000000010500888c */ /* 0x008fe4000bf45270 */
[----:B------:R-:W-:Y:S01]  /*6500*/  @!UP0 USHF.R.U32.HI UR4, URZ, UR13, UR4 ;  /* 0x0000000dff048299 */ /* 0x000fe20008011604 */
[----:B------:R-:W-:Y:S02]  /*6510*/  @!UP0 UMOV UR6, UR7 ;  /* 0x0000000700068c82 */ /* 0x000fe40008000000 */
[----:B----4-:R-:W-:Y:S02]  /*6520*/  @!UP0 USHF.R.U32.HI UR6, URZ, UR10, UR6 ;  /* 0x0000000aff068299 */ /* 0x010fe40008011606 */
[----:B------:R-:W-:Y:S02]  /*6530*/  @!UP0 USEL UR7, UR38, UR4, !UP2 ;  /* 0x0000000426078287 */ /* 0x000fe4000d000000 */
[----:B------:R-:W-:Y:S04]  /*6540*/  @!UP0 USEL UR6, UR37, UR6, !UP1 ;  /* 0x0000000625068287 */ /* 0x000fe8000c800000 */
[----:B------:R-:W-:Y:S02]  /*6550*/  @!UP0 UIADD3 UR4, UPT, UPT, -UR7, UR6, URZ ;  /* 0x0000000607048290 */ /* 0x000fe4000fffe1ff */
[----:B------:R-:W-:Y:S02]  /*6560*/  @!UP0 UIADD3 UR6, UPT, UPT, UR7, -UR6, URZ ;  /* 0x8000000607068290 */ /* 0x000fe4000fffe0ff */
[----:B------:R-:W-:Y:S02]  /*6570*/  @!UP0 UIMAD UR38, UR4, UR5, UR38 ;  /* 0x00000005042682a4 */ /* 0x000fe4000f8e0226 */
[----:B------:R-:W-:Y:S01]  /*6580*/  @!UP0 UIMAD UR37, UR6, UR14, UR37 ;  /* 0x0000000e062582a4 */ /* 0x000fe2000f8e0225 */
[----:B------:R-:W-:Y:S11]  /*6590*/  @!P0 BRA `(.L_x_108) ;  /* 0x00000000007c8947 */ /* 0x000ff60003800000 */
[----:B------:R-:W2:Y:S01]  /*65a0*/  LDCU.64 UR8, c[0x4][0x80] ;  /* 0x01001000ff0877ac */ /* 0x000ea20008000a00 */
[----:B------:R-:W-:Y:S01]  /*65b0*/  MOV R2, 0x0 ;  /* 0x0000000000027802 */ /* 0x000fe20000000f00 */
[----:B------:R-:W-:Y:S02]  /*65c0*/  HFMA2 R12, -RZ, RZ, 0, 5.9604644775390625e-08 ;  /* 0x00000001ff0c7431 */ /* 0x000fe400000001ff */
[----:B------:R-:W-:Y:S01]  /*65d0*/  IMAD.MOV.U32 R8, RZ, RZ, 0x70 ;  /* 0x00000070ff087424 */ /* 0x000fe200078e00ff */
[----:B------:R3:W4:Y:S01]  /*65e0*/  LDC.64 R14, c[0x4][R2] ;  /* 0x01000000020e7b82 */ /* 0x0007220000000a00 */
[----:B------:R-:W1:Y:S01]  /*65f0*/  LDCU.64 UR6, c[0x4][0x88] ;  /* 0x01001100ff0677ac */ /* 0x000e620008000a00 */
[----:B------:R-:W-:Y:S01]  /*6600*/  IMAD.MOV.U32 R13, RZ, RZ, RZ ;  /* 0x000000ffff0d7224 */ /* 0x000fe200078e00ff */
[----:B------:R-:W1:Y:S01]  /*6610*/  LDCU.64 UR4, c[0x4][0x8] ;  /* 0x01000100ff0477ac */ /* 0x000e620008000a00 */
[----:B--2---:R-:W-:Y:S01]  /*6620*/  MOV R5, UR9 ;  /* 0x0000000900057c02 */ /* 0x004fe20008000f00 */
[----:B------:R-:W-:Y:S01]  /*6630*/  IMAD.U32 R4, RZ, RZ, UR8 ;  /* 0x00000008ff047e24 */ /* 0x000fe2000f8e00ff */
[----:B-1----:R-:W-:Y:S01]  /*6640*/  MOV R7, UR7 ;  /* 0x0000000700077c02 */ /* 0x002fe20008000f00 */
[----:B------:R-:W-:Y:S01]  /*6650*/  IMAD.U32 R6, RZ, RZ, UR6 ;  /* 0x00000006ff067e24 */ /* 0x000fe2000f8e00ff */
[----:B------:R-:W-:Y:S01]  /*6660*/  MOV R11, UR5 ;  /* 0x00000005000b7c02 */ /* 0x000fe20008000f00 */
[----:B------:R-:W-:Y:S02]  /*6670*/  IMAD.U32 R10, RZ, RZ, UR4 ;  /* 0x00000004ff0a7e24 */ /* 0x000fe4000f8e00ff */
[----:B------:R-:W-:Y:S07]  /*6680*/  LEPC R20, `(.L_x_109) ;  /* 0x000000001014794e */ /* 0x000fee0000000000 */
[----:B---345:R-:W-:Y:S05]  /*6690*/  CALL.ABS.NOINC R14 ;  /* 0x000000000e007343 */ /* 0x038fea0003c00000 */
.L_x_109:
[----:B------:R-:W1:Y:S01]  /*66a0*/  LDCU.64 UR8, c[0x4][0x80] ;  /* 0x01001000ff0877ac */ /* 0x000e620008000a00 */
[----:B------:R-:W2:Y:S01]  /*66b0*/  LDC.64 R2, c[0x4][R2] ;  /* 0x0100000002027b82 */ /* 0x000ea20000000a00 */
[----:B------:R-:W-:Y:S02]  /*66c0*/  HFMA2 R12, -RZ, RZ, 0, 5.9604644775390625e-08 ;  /* 0x00000001ff0c7431 */ /* 0x000fe400000001ff */
[----:B------:R-:W-:Y:S02]  /*66d0*/  IMAD.MOV.U32 R8, RZ, RZ, 0x70 ;  /* 0x00000070ff087424 */ /* 0x000fe400078e00ff */
[----:B------:R-:W-:Y:S01]  /*66e0*/  IMAD.MOV.U32 R13, RZ, RZ, RZ ;  /* 0x000000ffff0d7224 */ /* 0x000fe200078e00ff */
[----:B------:R-:W3:Y:S01]  /*66f0*/  LDCU.64 UR6, c[0x4][0x88] ;  /* 0x01001100ff0677ac */ /* 0x000ee20008000a00 */
[----:B------:R-:W4:Y:S01]  /*6700*/  LDCU.64 UR4, c[0x4][0x8] ;  /* 0x01000100ff0477ac */ /* 0x000f220008000a00 */
[----:B-1----:R-:W-:Y:S02]  /*6710*/  MOV R4, UR8 ;  /* 0x0000000800047c02 */ /* 0x002fe40008000f00 */
[----:B------:R-:W-:Y:S02]  /*6720*/  MOV R5, UR9 ;  /* 0x0000000900057c02 */ /* 0x000fe40008000f00 */
[----:B---3--:R-:W-:Y:S01]  /*6730*/  MOV R7, UR7 ;  /* 0x0000000700077c02 */ /* 0x008fe20008000f00 */
[----:B------:R-:W-:Y:S01]  /*6740*/  IMAD.U32 R6, RZ, RZ, UR6 ;  /* 0x00000006ff067e24 */ /* 0x000fe2000f8e00ff */
[----:B----4-:R-:W-:Y:S01]  /*6750*/  MOV R11, UR5 ;  /* 0x00000005000b7c02 */ /* 0x010fe20008000f00 */
[----:B------:R-:W-:Y:S02]  /*6760*/  IMAD.U32 R10, RZ, RZ, UR4 ;  /* 0x00000004ff0a7e24 */ /* 0x000fe4000f8e00ff */
[----:B------:R-:W-:Y:S07]  /*6770*/  LEPC R20, `(.L_x_108) ;  /* 0x000000001014794e */ /* 0x000fee0000000000 */
[----:B--2---:R-:W-:Y:S05]  /*6780*/  CALL.ABS.NOINC R2 ;  /* 0x0000000002007343 */ /* 0x004fea0003c00000 */
.L_x_108:
[----:B------:R-:W-:Y:S05]  /*6790*/  BSYNC.RECONVERGENT B6 ;  /* 0x0000000000067941 */ /* 0x000fea0003800200 */
.L_x_107:
[----:B------:R-:W-:Y:S02]  /*67a0*/  ISETP.NE.U32.AND P0, PT, RZ, UR54, PT ;  /* 0x00000036ff007c0c */ /* 0x000fe4000bf05070 */
[C---:B------:R-:W-:Y:S02]  /*67b0*/  ISETP.NE.U32.AND P1, PT, R82.reuse, RZ, PT ;  /* 0x000000ff5200720c */ /* 0x040fe40003f25070 */
[----:B------:R-:W-:Y:S02]  /*67c0*/  ISETP.NE.U32.AND P4, PT, R82, RZ, PT ;  /* 0x000000ff5200720c */ /* 0x000fe40003f85070 */
[----:B------:R-:W-:Y:S02]  /*67d0*/  ISETP.NE.AND.EX P0, PT, RZ, UR55, PT, P0 ;  /* 0x00000037ff007c0c */ /* 0x000fe4000bf05300 */
[C---:B------:R-:W-:Y:S02]  /*67e0*/  ISETP.NE.AND.EX P1, PT, R83.reuse, RZ, PT, P1 ;  /* 0x000000ff5300720c */ /* 0x040fe40003f25310 */
[----:B------:R-:W-:Y:S02]  /*67f0*/  ISETP.NE.AND.EX P4, PT, R83, RZ, P0, P4 ;  /* 0x000000ff5300720c */ /* 0x000fe40000785340 */
[----:B------:R-:W-:Y:S02]  /*6800*/  ISETP.NE.U32.AND P5, PT, R78, RZ, PT ;  /* 0x000000ff4e00720c */ /* 0x000fe40003fa5070 */
[----:B------:R-:W-:Y:S02]  /*6810*/  ISETP.NE.U32.AND P3, PT, RZ, UR54, PT ;  /* 0x00000036ff007c0c */ /* 0x000fe4000bf65070 */
[----:B------:R-:W-:Y:S02]  /*6820*/  PLOP3.LUT P2, PT, PT, PT, PT, 0x8, 0x80 ;  /* 0x000000000080781c */ /* 0x000fe40003f4e170 */
[----:B------:R-:W-:Y:S02]  /*6830*/  ISETP.NE.AND.EX P5, PT, R79, RZ, PT, P5 ;  /* 0x000000ff4f00720c */ /* 0x000fe40003fa5350 */
[----:B------:R-:W-:Y:S03]  /*6840*/  ISETP.NE.AND.EX P3, PT, RZ, UR55, PT, P3 ;  /* 0x00000037ff007c0c */ /* 0x000fe6000bf65330 */
[----:B------:R-:W-:Y:S01]  /*6850*/  @!P4 PLOP3.LUT P2, PT, P1, PT, PT, 0x80, 0x8 ;  /* 0x000000000008c81c */ /* 0x000fe20000f4f070 */
[----:B------:R-:W-:Y:S01]  /*6860*/  @!UPT UIADD3 URZ, UPT, UPT, URZ, URZ, URZ ;  /* 0x000000fffffff290 */ /* 0x000fe2000fffe0ff */
[----:B------:R-:W-:Y:S11]  /*6870*/  @!P1 BRA `(.L_x_110) ;  /* 0x0000000000309947 */ /* 0x000ff60003800000 */
[----:B------:R-:W-:Y:S01]  /*6880*/  ISETP.NE.U32.AND P0, PT, R80, RZ, PT ;  /* 0x000000ff5000720c */ /* 0x000fe20003f05070 */
[----:B------:R-:W2:Y:S01]  /*6890*/  LDCU.64 UR4, c[0x0][0x358] ;  /* 0x00006b00ff0477ac */ /* 0x000ea20008000a00 */
[----:B------:R-:W-:Y:S02]  /*68a0*/  IMAD.MOV.U32 R84, RZ, RZ, 0x1 ;  /* 0x00000001ff547424 */ /* 0x000fe400078e00ff */
[----:B------:R-:W-:Y:S11]  /*68b0*/  ISETP.NE.AND.EX P0, PT, R81, RZ, PT, P0 ;  /* 0x000000ff5100720c */ /* 0x000ff60003f05300 */
[----:B------:R-:W-:Y:S02]  /*68c0*/  @!UPT UIADD3 URZ, UPT, UPT, URZ, URZ, URZ ;  /* 0x000000fffffff290 */ /* 0x000fe4000fffe0ff */
[----:B------:R-:W3:Y:S01]  /*68d0*/  @P0 LDC.64 R2, c[0x0][0x888] ;  /* 0x00022200ff020b82 */ /* 0x000ee20000000a00 */
[----:B-1----:R-:W-:Y:S04]  /*68e0*/  @P0 IMAD R0, R82, UR36, RZ ;  /* 0x0000002452000c24 */ /* 0x002fe8000f8e02ff */
[----:B---3--:R-:W-:Y:S04]  /*68f0*/  @P0 IMAD.WIDE R2, R0, 0x4, R2 ;  /* 0x0000000400020825 */ /* 0x008fe800078e0202 */
[----:B------:R-:W-:Y:S01]  /*6900*/  HFMA2 R0, -RZ, RZ, 0, 5.9604644775390625e-08 ;  /* 0x00000001ff007431 */ /* 0x000fe200000001ff */
[----:B--2--5:R2:W5:Y:S04]  /*6910*/  @P0 LDG.E R41, desc[UR4][R2.64] ;  /* 0x0000000402290981 */ /* 0x024568000c1e1900 */
[----:B------:R-:W-:Y:S01]  /*6920*/  @!P0 PRMT R84, R0, 0x7610, R84 ;  /* 0x0000761000548816 */ /* 0x000fe20000000054 */
[----:B--2---:R-:W3:Y:S06]  /*6930*/  @!P0 LDC R41, c[0x0][0x880] ;  /* 0x00022000ff298b82 */ /* 0x004eec0000000800 */
.L_x_110:
[----:B------:R-:W-:Y:S05]  /*6940*/  @!P5 BRA `(.L_x_111) ;  /* 0x000000000024d947 */ /* 0x000fea0003800000 */
[----:B------:R-:W-:Y:S01]  /*6950*/  ISETP.NE.U32.AND P0, PT, R76, RZ, PT ;  /* 0x000000ff4c00720c */ /* 0x000fe20003f05070 */
[----:B------:R-:W2:Y:S03]  /*6960*/  LDCU.64 UR4, c[0x0][0x358] ;  /* 0x00006b00ff0477ac */ /* 0x000ea60008000a00 */
[----:B------:R-:W-:Y:S11]  /*6970*/  ISETP.NE.AND.EX P0, PT, R77, RZ, PT, P0 ;  /* 0x000000ff4d00720c */ /* 0x000ff60003f05300 */
[----:B------:R-:W-:Y:S02]  /*6980*/  @!UPT UIADD3 URZ, UPT, UPT, URZ, URZ, URZ ;  /* 0x000000fffffff290 */ /* 0x000fe4000fffe0ff */
[----:B------:R-:W4:Y:S01]  /*6990*/  @P0 LDC.64 R2, c[0x0][0x8a8] ;  /* 0x00022a00ff020b82 */ /* 0x000f220000000a00 */
[----:B-1----:R-:W-:Y:S04]  /*69a0*/  @P0 IMAD R0, R78, UR36, RZ ;  /* 0x000000244e000c24 */ /* 0x002fe8000f8e02ff */
[----:B----4-:R-:W-:Y:S05]  /*69b0*/  @P0 IMAD.WIDE R2, R0, 0x4, R2 ;  /* 0x0000000400020825 */ /* 0x010fea00078e0202 */
[----:B--2--5:R2:W5:Y:S02]  /*69c0*/  @P0 LDG.E R38, desc[UR4][R2.64] ;  /* 0x0000000402260981 */ /* 0x024564000c1e1900 */
[----:B--2---:R-:W4:Y:S02]  /*69d0*/  @!P0 LDC R38, c[0x0][0x8a0] ;  /* 0x00022800ff268b82 */ /* 0x004f240000000800 */
.L_x_111:
[----:B---3-5:R-:W-:Y:S01]  /*69e0*/  FSETP.NEU.AND P0, PT, R41, RZ, PT ;  /* 0x000000ff2900720b */ /* 0x028fe20003f0d000 */
[----:B------:R-:W-:Y:S01]  /*69f0*/  BSSY B1, `(.L_x_112) ;  /* 0x0000038000017945 */ /* 0x000fe20003800000 */
[----:B------:R-:W-:Y:S01]  /*6a00*/  SEL R5, RZ, 0xffffffff, P3 ;  /* 0xffffffffff057807 */ /* 0x000fe20001800000 */
[----:B------:R-:W-:Y:S01]  /*6a10*/  IMAD.MOV.U32 R46, RZ, RZ, 0x1 ;  /* 0x00000001ff2e7424 */ /* 0x000fe200078e00ff */
[----:B------:R-:W-:Y:S01]  /*6a20*/  @!P4 LOP3.LUT P3, RZ, R84, 0xff, RZ, 0xc0, !PT ;  /* 0x000000ff54ffc812 */ /* 0x000fe2000786c0ff */
[C---:B------:R-:W-:Y:S01]  /*6a30*/  IMAD R39, R36.reuse, 0x80, R37 ;  /* 0x0000008024277824 */ /* 0x040fe200078e0225 */
[----:B-1----:R-:W-:Y:S01]  /*6a40*/  @!P4 SEL R0, RZ, 0xffffffff, P0 ;  /* 0xffffffffff00c807 */ /* 0x002fe20000000000 */
[----:B------:R-:W-:Y:S01]  /*6a50*/  IMAD R90, R97, -0x10, R95 ;  /* 0xfffffff0615a7824 */ /* 0x000fe200078e025f */
[----:B------:R-:W-:Y:S01]  /*6a60*/  LOP3.LUT R93, R93, 0x1, RZ, 0x3c, !PT ;  /* 0x000000015d5d7812 */ /* 0x000fe200078e3cff */
[----:B------:R-:W-:Y:S01]  /*6a70*/  IMAD.MOV.U32 R47, RZ, RZ, RZ ;  /* 0x000000ffff2f7224 */ /* 0x000fe200078e00ff */
[C---:B------:R-:W-:Y:S02]  /*6a80*/  @P2 SEL R0, R5.reuse, R0, !P3 ;  /* 0x0000000005002207 */ /* 0x040fe40005800000 */
[----:B------:R-:W-:Y:S02]  /*6a90*/  CS2R R74, SRZ ;  /* 0x00000000004a7805 */ /* 0x000fe4000001ff00 */
[----:B------:R-:W-:Y:S02]  /*6aa0*/  LEA R100, R36, UR44, 0x3 ;  /* 0x0000002c24647c11 */ /* 0x000fe4000f8e18ff */
[----:B------:R-:W-:Y:S02]  /*6ab0*/  CS2R R72, SRZ ;  /* 0x0000000000487805 */ /* 0x000fe4000001ff00 */
[----:B------:R-:W-:Y:S02]  /*6ac0*/  @!P4 LOP3.LUT R0, R0, 0x1, RZ, 0xc0, !PT ;  /* 0x000000010000c812 */ /* 0x000fe400078ec0ff */
[----:B------:R-:W-:Y:S02]  /*6ad0*/  CS2R R66, SRZ ;  /* 0x0000000000427805 */ /* 0x000fe4000001ff00 */
[----:B------:R-:W-:Y:S02]  /*6ae0*/  SHF.L.U32 R3, R92, 0x1f, RZ ;  /* 0x0000001f5c037819 */ /* 0x000fe400000006ff */
[----:B------:R-:W-:Y:S02]  /*6af0*/  CS2R R64, SRZ ;  /* 0x0000000000407805 */ /* 0x000fe4000001ff00 */
[----:B------:R-:W-:Y:S02]  /*6b00*/  ISETP.NE.U32.OR P5, PT, R0, 0x1, P4 ;  /* 0x000000010000780c */ /* 0x000fe400027a5470 */
[----:B------:R-:W-:Y:S02]  /*6b10*/  CS2R R58, SRZ ;  /* 0x00000000003a7805 */ /* 0x000fe4000001ff00 */
[----:B------:R-:W-:Y:S02]  /*6b20*/  LOP3.LUT P4, R88, R84, 0xff, RZ, 0xc0, !PT ;  /* 0x000000ff54587812 */ /* 0x000fe4000788c0ff */
[----:B------:R-:W-:Y:S02]  /*6b30*/  CS2R R56, SRZ ;  /* 0x0000000000387805 */ /* 0x000fe4000001ff00 */
[----:B------:R-:W-:Y:S02]  /*6b40*/  SEL R0, RZ, 0xffffffff, P0 ;  /* 0xffffffffff007807 */ /* 0x000fe40000000000 */
[----:B------:R-:W-:Y:S02]  /*6b50*/  CS2R R50, SRZ ;  /* 0x0000000000327805 */ /* 0x000fe4000001ff00 */
[----:B------:R-:W-:Y:S02]  /*6b60*/  P2R R99, PR, RZ, 0x20 ;  /* 0x00000020ff637803 */ /* 0x000fe40000000000 */
[----:B------:R-:W-:Y:S02]  /*6b70*/  CS2R R48, SRZ ;  /* 0x0000000000307805 */ /* 0x000fe4000001ff00 */
[----:B------:R-:W-:Y:S04]  /*6b80*/  @P1 SEL R0, R5, R0, !P4 ;  /* 0x0000000005001207 */ /* 0x000fe80006000000 */
[----:B------:R-:W-:Y:S02]  /*6b90*/  LOP3.LUT R0, R0, 0x1, RZ, 0xc0, !PT ;  /* 0x0000000100007812 */ /* 0x000fe400078ec0ff */
[----:B------:R-:W-:Y:S02]  /*6ba0*/  @P5 SHF.L.U32 R2, R93, 0x1f, RZ ;  /* 0x0000001f5d025819 */ /* 0x000fe400000006ff */
[----:B------:R-:W-:Y:S02]  /*6bb0*/  ISETP.NE.U32.AND P0, PT, R0, 0x1, PT ;  /* 0x000000010000780c */ /* 0x000fe40003f05070 */
[----:B------:R-:W1:Y:S02]  /*6bc0*/  @P5 SYNCS.PHASECHK.TRANS64.TRYWAIT P3, [UR44+0x40], R2 ;  /* 0x00004002ff0055a7 */ /* 0x000e64000806112c */
[----:B------:R-:W-:Y:S01]  /*6bd0*/  P2R R60, PR, RZ, 0x1 ;  /* 0x00000001ff3c7803 */ /* 0x000fe20000000000 */
[----:B------:R2:W3:Y:S01]  /*6be0*/  SYNCS.PHASECHK.TRANS64.TRYWAIT P2, [R100+URZ+0xb0], R3 ;  /* 0x0000b003640075a7 */ /* 0x0004e200080411ff */
[----:B-1----:R-:W-:Y:S01]  /*6bf0*/  @P5 SEL R46, RZ, 0x1, !P3 ;  /* 0x00000001ff2e5807 */ /* 0x002fe20005800000 */
[----:B--2---:R-:W-:Y:S06]  /*6c00*/  @!P5 BRA `(.L_x_113) ;  /* 0x000000000058d947 */ /* 0x004fec0003800000 */
[----:B------:R-:W-:Y:S01]  /*6c10*/  IMAD.MOV.U32 R75, RZ, RZ, RZ ;  /* 0x000000ffff4b7224 */ /* 0x000fe200078e00ff */
[----:B------:R-:W-:Y:S01]  /*6c20*/  ISETP.NE.AND P0, PT, R46, RZ, PT ;  /* 0x000000ff2e00720c */ /* 0x000fe20003f05270 */
[----:B------:R-:W-:Y:S01]  /*6c30*/  BSSY B0, `(.L_x_114) ;  /* 0x000000c000007945 */ /* 0x000fe20003800000 */
[----:B------:R-:W-:Y:S02]  /*6c40*/  CS2R R50, SRZ ;  /* 0x0000000000327805 */ /* 0x000fe4000001ff00 */
[----:B------:R-:W-:Y:S02]  /*6c50*/  CS2R R48, SRZ ;  /* 0x0000000000307805 */ /* 0x000fe4000001ff00 */
[----:B------:R-:W-:Y:S02]  /*6c60*/  CS2R R58, SRZ ;  /* 0x00000000003a7805 */ /* 0x000fe4000001ff00 */
[----:B------:R-:W-:Y:S02]  /*6c70*/  CS2R R56, SRZ ;  /* 0x0000000000387805 */ /* 0x000fe4000001ff00 */
[----:B------:R-:W-:Y:S02]  /*6c80*/  CS2R R66, SRZ ;  /* 0x0000000000427805 */ /* 0x000fe4000001ff00 */
[----:B------:R-:W-:Y:S02]  /*6c90*/  CS2R R64, SRZ ;  /* 0x0000000000407805 */ /* 0x000fe4000001ff00 */
[----:B------:R-:W-:Y:S01]  /*6ca0*/  CS2R R72, SRZ ;  /* 0x0000000000487805 */ /* 0x000fe2000001ff00 */
[----:B------:R-:W-:Y:S06]  /*6cb0*/  @P0 BRA `(.L_x_115) ;  /* 0x00000000000c0947 */ /* 0x000fec0003800000 */
[----:B------:R-:W-:Y:S04]  /*6cc0*/  SHF.L.U32 R5, R93, 0x1f, RZ ;  /* 0x0000001f5d057819 */ /* 0x000fe800000006ff */
[----:B------:R-:W1:Y:S02]  /*6cd0*/  SYNCS.PHASECHK.TRANS64.TRYWAIT P0, [UR44+0x40], R5 ;  /* 0x00004005ff0075a7 */ /* 0x000e64000800112c */
[----:B-1----:R-:W-:Y:S05]  /*6ce0*/  @!P0 BRA `(.L_x_116) ;  /* 0x0000003c00cc8947 */ /* 0x002fea0003800000 */
.L_x_115:
[----:B------:R-:W-:Y:S05]  /*6cf0*/  BSYNC B0 ;  /* 0x0000000000007941 */ /* 0x000fea0003800000 */
.L_x_114:
[----:B------:R-:W-:Y:S01]  /*6d00*/  ISETP.NE.AND P0, PT, R60, RZ, PT ;  /* 0x000000ff3c00720c */ /* 0x000fe20003f05270 */
[----:B------:R-:W-:Y:S11]  /*6d10*/  HFMA2 R47, -RZ, RZ, 0, 5.9604644775390625e-08 ;  /* 0x00000001ff2f7431 */ /* 0x000ff600000001ff */
[----:B------:R-:W-:Y:S01]  /*6d20*/  @!UPT UIADD3 URZ, UPT, UPT, URZ, URZ, URZ ;  /* 0x000000fffffff290 */ /* 0x000fe2000fffe0ff */
[----:B------:R2:W1:Y:S04]  /*6d30*/  @P0 LDS.128 R48, [R96] ;  /* 0x0000000060300984 */ /* 0x0004680000000c00 */
[----:B------:R2:W1:Y:S04]  /*6d40*/  @P0 LDS.128 R56, [R95+0x10] ;  /* 0x000010005f380984 */ /* 0x0004680000000c00 */
[----:B------:R2:W1:Y:S04]  /*6d50*/  @P0 LDS.128 R64, [R94+0x20] ;  /* 0x000020005e400984 */ /* 0x0004680000000c00 */
[----:B------:R2:W1:Y:S02]  /*6d60*/  @P0 LDS.128 R72, [R90+0x30] ;  /* 0x000030005a480984 */ /* 0x0004640000000c00 */
.L_x_113:
[----:B------:R-:W-:Y:S05]  /*6d70*/  BSYNC B1 ;  /* 0x0000000000017941 */ /* 0x000fea0003800000 */
.L_x_112:
[----:B-1----:R-:W-:Y:S04]  /*6d80*/  SHF.R.U32.HI R0, RZ, 0x15, R39 ;  /* 0x00000015ff007819 */ /* 0x002fe80000011627 */
[----:B------:R-:W-:Y:S01]  /*6d90*/  LOP3.LUT P0, RZ, R0, 0x3, R85, 0x48, !PT ;  /* 0x0000000300ff7812 */ /* 0x000fe20007804855 */
[----:B------:R-:W-:Y:S01]  /*6da0*/  @!UPT UIADD3 URZ, UPT, UPT, URZ, URZ, URZ ;  /* 0x000000fffffff290 */ /* 0x000fe2000fffe0ff */
[----:B---3--:R-:W-:Y:S11]  /*6db0*/  @P2 BRA `(.L_x_117) ;  /* 0x0000000000082947 */ /* 0x008ff60003800000 */
[----:B------:R-:W1:Y:S02]  /*6dc0*/  SYNCS.PHASECHK.TRANS64.TRYWAIT P1, [R100+URZ+0xb0], R3 ;  /* 0x0000b003640075a7 */ /* 0x000e6400080211ff */
[----:B-1----:R-:W-:Y:S05]  /*6dd0*/  @!P1 BRA `(.L_x_118) ;  /* 0x0000003c00a89947 */ /* 0x002fea0003800000 */
.L_x_117:
[----:B------:R-:W-:Y:S05]  /*6de0*/  @!P0 BRA `(.L_x_119) ;  /* 0x0000000000408947 */ /* 0x000fea0003800000 */
[----:B------:R-:W3:Y:S01]  /*6df0*/  LDCU.64 UR8, c[0x4][0x70] ;  /* 0x01000e00ff0877ac */ /* 0x000ee20008000a00 */
[----:B-1----:R-:W-:Y:S01]  /*6e00*/  MOV R3, 0x0 ;  /* 0x0000000000037802 */ /* 0x002fe20000000f00 */
[----:B------:R-:W-:Y:S02]  /*6e10*/  HFMA2 R12, -RZ, RZ, 0, 5.9604644775390625e-08 ;  /* 0x00000001ff0c7431 */ /* 0x000fe400000001ff */
[----:B------:R-:W-:Y:S02]  /*6e20*/  IMAD.MOV.U32 R8, RZ, RZ, 0x192 ;  /* 0x00000192ff087424 */ /* 0x000fe400078e00ff */
[----:B------:R-:W-:Y:S01]  /*6e30*/  IMAD.MOV.U32 R13, RZ, RZ, RZ ;  /* 0x000000ffff0d7224 */ /* 0x000fe200078e00ff */
[----:B------:R-:W1:Y:S01]  /*6e40*/  LDCU.64 UR6, c[0x4][0x78] ;  /* 0x01000f00ff0677ac */ /* 0x000e620008000a00 */
[----:B------:R-:W2:Y:S01]  /*6e50*/  LDC.64 R2, c[0x4][R3] ;  /* 0x0100000003027b82 */ /* 0x000ea20000000a00 */
[----:B------:R-:W5:Y:S01]  /*6e60*/  LDCU.64 UR4, c[0x4][0x10] ;  /* 0x01000200ff0477ac */ /* 0x000f620008000a00 */
[----:B---3--:R-:W-:Y:S01]  /*6e70*/  MOV R5, UR9 ;  /* 0x0000000900057c02 */ /* 0x008fe20008000f00 */
[----:B------:R-:W-:Y:S01]  /*6e80*/  IMAD.U32 R4, RZ, RZ, UR8 ;  /* 0x00000008ff047e24 */ /* 0x000fe2000f8e00ff */
[----:B-1----:R-:W-:Y:S01]  /*6e90*/  MOV R7, UR7 ;  /* 0x0000000700077c02 */ /* 0x002fe20008000f00 */
[----:B------:R-:W-:Y:S01]  /*6ea0*/  IMAD.U32 R6, RZ, RZ, UR6 ;  /* 0x00000006ff067e24 */ /* 0x000fe2000f8e00ff */
[----:B-----5:R-:W-:Y:S01]  /*6eb0*/  MOV R11, UR5 ;  /* 0x00000005000b7c02 */ /* 0x020fe20008000f00 */
[----:B------:R-:W-:Y:S02]  /*6ec0*/  IMAD.U32 R10, RZ, RZ, UR4 ;  /* 0x00000004ff0a7e24 */ /* 0x000fe4000f8e00ff */
[----:B------:R-:W-:Y:S07]  /*6ed0*/  LEPC R20, `(.L_x_119) ;  /* 0x000000001014794e */ /* 0x000fee0000000000 */
[----:B--2-4-:R-:W-:Y:S05]  /*6ee0*/  CALL.ABS.NOINC R2 ;  /* 0x0000000002007343 */ /* 0x014fea0003c00000 */
.L_x_119:
[----:B------:R-:W-:Y:S05]  /*6ef0*/  WARPSYNC.ALL ;  /* 0x0000000000007948 */ /* 0x000fea0003800000 */
[----:B------:R-:W-:Y:S01]  /*6f00*/  R2UR UR4, R39 ;  /* 0x00000000270472ca */ /* 0x000fe200000e0000 */
[--C-:B------:R-:W-:Y:S01]  /*6f10*/  HADD2.F32 R40, -RZ, R48.reuse.H0_H0 ;  /* 0x20000030ff287230 */ /* 0x100fe20000004100 */
[----:B------:R-:W-:Y:S01]  /*6f20*/  ISETP.NE.AND P0, PT, R98, RZ, PT ;  /* 0x000000ff6200720c */ /* 0x000fe20003f05270 */
[----:B------:R-:W-:Y:S01]  /*6f30*/  HADD2.F32 R43, -RZ, R48.H1_H1 ;  /* 0x30000030ff2b7230 */ /* 0x000fe20000004100 */
[----:B------:R-:W-:Y:S01]  /*6f40*/  BSSY.RECONVERGENT B0, `(.L_x_120) ;  /* 0x0000086000007945 */ /* 0x000fe20003800200 */
[----:B------:R-:W-:Y:S02]  /*6f50*/  HADD2.F32 R42, -RZ, R49.H0_H0 ;  /* 0x20000031ff2a7230 */ /* 0x000fe40000004100 */
[----:B------:R-:W-:Y:S02]  /*6f60*/  HADD2.F32 R45, -RZ, R51.H0_H0 ;  /* 0x20000033ff2d7230 */ /* 0x000fe40000004100 */
[----:B------:R-:W-:Y:S04]  /*6f70*/  HADD2.F32 R44, -RZ, R75.H1_H1 ;  /* 0x3000004bff2c7230 */ /* 0x000fe80000004100 */
[----:B------:R-:W4:Y:S02]  /*6f80*/  LDTM.x32 R4, tmem[UR4] ;  /* 0x00000004000479ee */ /* 0x000f2400082c0000 */
[C---:B----4-:R-:W-:Y:S01]  /*6f90*/  FMUL R0, R38.reuse, R4 ;  /* 0x0000000426007220 */ /* 0x050fe20000400000 */
[C---:B------:R-:W-:Y:S01]  /*6fa0*/  FMUL R2, R38.reuse, R5 ;  /* 0x0000000526027220 */ /* 0x040fe20000400000 */
[C---:B-1----:R-:W-:Y:S01]  /*6fb0*/  FMUL R3, R38.reuse, R6 ;  /* 0x0000000626037220 */ /* 0x042fe20000400000 */
[C---:B------:R-:W-:Y:S01]  /*6fc0*/  FMUL R7, R38.reuse, R7 ;  /* 0x0000000726077220 */ /* 0x040fe20000400000 */
[C---:B------:R-:W-:Y:S01]  /*6fd0*/  FFMA R0, R41.reuse, R40, R0 ;  /* 0x0000002829007223 */ /* 0x040fe20000000000 */
[----:B------:R-:W-:Y:S02]  /*6fe0*/  HADD2.F32 R40, -RZ, R49.H1_H1 ;  /* 0x30000031ff287230 */ /* 0x000fe40000004100 */
[C---:B------:R-:W-:Y:S01]  /*6ff0*/  FFMA R2, R41.reuse, R43, R2 ;  /* 0x0000002b29027223 */ /* 0x040fe20000000002 */
[C---:B------:R-:W-:Y:S01]  /*7000*/  FFMA R3, R41.reuse, R42, R3 ;  /* 0x0000002a29037223 */ /* 0x040fe20000000003 */
[--C-:B------:R-:W-:Y:S02]  /*7010*/  HADD2.F32 R43, -RZ, R50.reuse.H0_H0 ;  /* 0x20000032ff2b7230 */ /* 0x100fe40000004100 */
[----:B------:R-:W-:Y:S01]  /*7020*/  FMUL R4, R38, R8 ;  /* 0x0000000826047220 */ /* 0x000fe20000400000 */
[----:B------:R-:W-:Y:S01]  /*7030*/  HADD2.F32 R42, -RZ, R50.H1_H1 ;  /* 0x30000032ff2a7230 */ /* 0x000fe20000004100 */
[----:B------:R-:W-:Y:S01]  /*7040*/  F2FP.F16.F32.PACK_AB R52, R2, R0 ;  /* 0x000000000234723e */ /* 0x000fe200000000ff */
[C---:B------:R-:W-:Y:S01]  /*7050*/  FFMA R7, R41.reuse, R40, R7 ;  /* 0x0000002829077223 */ /* 0x040fe20000000007 */
[----:B------:R-:W-:Y:S01]  /*7060*/  FFMA R4, R41, R43, R4 ;  /* 0x0000002b29047223 */ /* 0x000fe20000000004 */
[C---:B------:R-:W-:Y:S01]  /*7070*/  FMUL R5, R38.reuse, R9 ;  /* 0x0000000926057220 */ /* 0x040fe20000400000 */
[C---:B------:R-:W-:Y:S01]  /*7080*/  FMUL R6, R38.reuse, R10 ;  /* 0x0000000a26067220 */ /* 0x040fe20000400000 */
[----:B------:R-:W-:Y:S01]  /*7090*/  HADD2.F32 R40, -RZ, R51.H1_H1 ;  /* 0x30000033ff287230 */ /* 0x000fe20000004100 */
[----:B------:R-:W-:Y:S01]  /*70a0*/  F2FP.F16.F32.PACK_AB R53, R7, R3 ;  /* 0x000000030735723e */ /* 0x000fe200000000ff */
[C---:B------:R-:W-:Y:S01]  /*70b0*/  FFMA R5, R41.reuse, R42, R5 ;  /* 0x0000002a29057223 */ /* 0x040fe20000000005 */
[----:B------:R-:W-:Y:S01]  /*70c0*/  FFMA R6, R41, R45, R6 ;  /* 0x0000002d29067223 */ /* 0x000fe20000000006 */
[C---:B------:R-:W-:Y:S01]  /*70d0*/  FMUL R11, R38.reuse, R11 ;  /* 0x0000000b260b7220 */ /* 0x040fe20000400000 */
[--C-:B------:R-:W-:Y:S02]  /*70e0*/  HADD2.F32 R43, -RZ, R56.reuse.H0_H0 ;  /* 0x20000038ff2b7230 */ /* 0x100fe40000004100 */
[C---:B------:R-:W-:Y:S01]  /*70f0*/  FMUL R8, R38.reuse, R12 ;  /* 0x0000000c26087220 */ /* 0x040fe20000400000 */
[----:B------:R-:W-:Y:S01]  /*7100*/  F2FP.F16.F32.PACK_AB R54, R5, R4 ;  /* 0x000000040536723e */ /* 0x000fe200000000ff */
[C---:B------:R-:W-:Y:S01]  /*7110*/  FFMA R11, R41.reuse, R40, R11 ;  /* 0x00000028290b7223 */ /* 0x040fe2000000000b */
[----:B------:R-:W-:Y:S02]  /*7120*/  HADD2.F32 R40, -RZ, R56.H1_H1 ;  /* 0x30000038ff287230 */ /* 0x000fe40000004100 */
[----:B------:R-:W-:Y:S01]  /*7130*/  FFMA R8, R41, R43, R8 ;  /* 0x0000002b29087223 */ /* 0x000fe20000000008 */
[C---:B------:R-:W-:Y:S01]  /*7140*/  FMUL R9, R38.reuse, R13 ;  /* 0x0000000d26097220 */ /* 0x040fe20000400000 */
[--C-:B------:R-:W-:Y:S01]  /*7150*/  HADD2.F32 R45, -RZ, R57.reuse.H0_H0 ;  /* 0x20000039ff2d7230 */ /* 0x100fe20000004100 */
[----:B------:R-:W-:Y:S01]  /*7160*/  F2FP.F16.F32.PACK_AB R55, R11, R6 ;  /* 0x000000060b37723e */ /* 0x000fe200000000ff */
[C---:B------:R-:W-:Y:S01]  /*7170*/  FMUL R10, R38.reuse, R14 ;  /* 0x0000000e260a7220 */ /* 0x040fe20000400000 */
[----:B------:R-:W-:Y:S02]  /*7180*/  HADD2.F32 R42, -RZ, R57.H1_H1 ;  /* 0x30000039ff2a7230 */ /* 0x000fe40000004100 */
[C---:B------:R-:W-:Y:S01]  /*7190*/  FFMA R9, R41.reuse, R40, R9 ;  /* 0x0000002829097223 */ /* 0x040fe20000000009 */
[C---:B------:R-:W-:Y:S01]  /*71a0*/  FMUL R15, R38.reuse, R15 ;  /* 0x0000000f260f7220 */ /* 0x040fe20000400000 */
[----:B------:R1:W-:Y:S01]  /*71b0*/  STS.128 [R96], R52 ;  /* 0x0000003460007388 */ /* 0x0003e20000000c00 */
[----:B------:R-:W-:Y:S01]  /*71c0*/  FFMA R10, R41, R45, R10 ;  /* 0x0000002d290a7223 */ /* 0x000fe2000000000a */
[--C-:B------:R-:W-:Y:S01]  /*71d0*/  HADD2.F32 R40, -RZ, R58.reuse.H0_H0 ;  /* 0x2000003aff287230 */ /* 0x100fe20000004100 */
[----:B------:R-:W-:Y:S01]  /*71e0*/  F2FP.F16.F32.PACK_AB R68, R9, R8 ;  /* 0x000000080944723e */ /* 0x000fe200000000ff */
[----:B------:R-:W-:Y:S01]  /*71f0*/  FFMA R15, R41, R42, R15 ;  /* 0x0000002a290f7223 */ /* 0x000fe2000000000f */
[C---:B------:R-:W-:Y:S01]  /*7200*/  FMUL R12, R38.reuse, R16 ;  /* 0x00000010260c7220 */ /* 0x040fe20000400000 */
[----:B------:R-:W-:Y:S02]  /*7210*/  HADD2.F32 R42, -RZ, R58.H1_H1 ;  /* 0x3000003aff2a7230 */ /* 0x000fe40000004100 */
[C---:B------:R-:W-:Y:S01]  /*7220*/  FMUL R13, R38.reuse, R17 ;  /* 0x00000011260d7220 */ /* 0x040fe20000400000 */
[--C-:B------:R-:W-:Y:S01]  /*7230*/  HADD2.F32 R43, -RZ, R59.reuse.H0_H0 ;  /* 0x2000003bff2b7230 */ /* 0x100fe20000004100 */
[----:B------:R-:W-:Y:S01]  /*7240*/  F2FP.F16.F32.PACK_AB R69, R15, R10 ;  /* 0x0000000a0f45723e */ /* 0x000fe200000000ff */
[C---:B------:R-:W-:Y:S01]  /*7250*/  FFMA R12, R41.reuse, R40, R12 ;  /* 0x00000028290c7223 */ /* 0x040fe2000000000c */
[C---:B------:R-:W-:Y:S01]  /*7260*/  FFMA R13, R41.reuse, R42, R13 ;  /* 0x0000002a290d7223 */ /* 0x040fe2000000000d */
[C---:B------:R-:W-:Y:S01]  /*7270*/  FMUL R14, R38.reuse, R18 ;  /* 0x00000012260e7220 */ /* 0x040fe20000400000 */
[----:B------:R-:W-:Y:S02]  /*7280*/  HADD2.F32 R40, -RZ, R59.H1_H1 ;  /* 0x3000003bff287230 */ /* 0x000fe40000004100 */
[C---:B------:R-:W-:Y:S01]  /*7290*/  FMUL R19, R38.reuse, R19 ;  /* 0x0000001326137220 */ /* 0x040fe20000400000 */
[C---:B------:R-:W-:Y:S01]  /*72a0*/  FMUL R16, R38.reuse, R20 ;  /* 0x0000001426107220 */ /* 0x040fe20000400000 */
[C---:B------:R-:W-:Y:S01]  /*72b0*/  FFMA R14, R41.reuse, R43, R14 ;  /* 0x0000002b290e7223 */ /* 0x040fe2000000000e */
[--C-:B------:R-:W-:Y:S02]  /*72c0*/  HADD2.F32 R43, -RZ, R64.reuse.H0_H0 ;  /* 0x20000040ff2b7230 */ /* 0x100fe40000004100 */
[C---:B------:R-:W-:Y:S01]  /*72d0*/  FFMA R19, R41.reuse, R40, R19 ;  /* 0x0000002829137223 */ /* 0x040fe20000000013 */
[----:B------:R-:W-:Y:S02]  /*72e0*/  HADD2.F32 R42, -RZ, R64.H1_H1 ;  /* 0x30000040ff2a7230 */ /* 0x000fe40000004100 */
[C---:B------:R-:W-:Y:S01]  /*72f0*/  FMUL R17, R38.reuse, R21 ;  /* 0x0000001526117220 */ /* 0x040fe20000400000 */
[--C-:B------:R-:W-:Y:S02]  /*7300*/  HADD2.F32 R45, -RZ, R65.reuse.H0_H0 ;  /* 0x20000041ff2d7230 */ /* 0x100fe40000004100 */
[C---:B------:R-:W-:Y:S01]  /*7310*/  FMUL R18, R38.reuse, R22 ;  /* 0x0000001626127220 */ /* 0x040fe20000400000 */
[----:B------:R-:W-:Y:S02]  /*7320*/  HADD2.F32 R40, -RZ, R65.H1_H1 ;  /* 0x30000041ff287230 */ /* 0x000fe40000004100 */
[C---:B------:R-:W-:Y:S01]  /*7330*/  FMUL R23, R38.reuse, R23 ;  /* 0x0000001726177220 */ /* 0x040fe20000400000 */
[C---:B------:R-:W-:Y:S01]  /*7340*/  FFMA R16, R41.reuse, R43, R16 ;  /* 0x0000002b29107223 */ /* 0x040fe20000000010 */
[C---:B------:R-:W-:Y:S01]  /*7350*/  FFMA R17, R41.reuse, R42, R17 ;  /* 0x0000002a29117223 */ /* 0x040fe20000000011 */
[C---:B------:R-:W-:Y:S01]  /*7360*/  FFMA R18, R41.reuse, R45, R18 ;  /* 0x0000002d29127223 */ /* 0x040fe20000000012 */
[C---:B------:R-:W-:Y:S01]  /*7370*/  FFMA R23, R41.reuse, R40, R23 ;  /* 0x0000002829177223 */ /* 0x040fe20000000017 */
[--C-:B------:R-:W-:Y:S02]  /*7380*/  HADD2.F32 R43, -RZ, R66.reuse.H0_H0 ;  /* 0x20000042ff2b7230 */ /* 0x100fe40000004100 */
[C---:B------:R-:W-:Y:S01]  /*7390*/  FMUL R20, R38.reuse, R24 ;  /* 0x0000001826147220 */ /* 0x040fe20000400000 */
        /* <DEDUP_REMOVED lines=9> */
[----:B------:R-:W-:Y:S01]  /*7430*/  FFMA R27, R41, R42, R27 ;  /* 0x0000002a291b7223 */ /* 0x000fe2000000001b */
[--C-:B------:R-:W-:Y:S02]  /*7440*/  HADD2.F32 R40, -RZ, R72.reuse.H0_H0 ;  /* 0x20000048ff287230 */ /* 0x100fe40000004100 */
[C---:B------:R-:W-:Y:S01]  /*7450*/  FMUL R24, R38.reuse, R28 ;  /* 0x0000001c26187220 */ /* 0x040fe20000400000 */
[----:B------:R-:W-:Y:S02]  /*7460*/  HADD2.F32 R42, -RZ, R72.H1_H1 ;  /* 0x30000048ff2a7230 */ /* 0x000fe40000004100 */
[C---:B------:R-:W-:Y:S01]  /*7470*/  FMUL R25, R38.reuse, R29 ;  /* 0x0000001d26197220 */ /* 0x040fe20000400000 */
[--C-:B------:R-:W-:Y:S02]  /*7480*/  HADD2.F32 R43, -RZ, R73.reuse.H0_H0 ;  /* 0x20000049ff2b7230 */ /* 0x100fe40000004100 */
[C---:B------:R-:W-:Y:S01]  /*7490*/  FMUL R26, R38.reuse, R30 ;  /* 0x0000001e261a7220 */ /* 0x040fe20000400000 */
[----:B------:R-:W-:Y:S01]  /*74a0*/  F2FP.F16.F32.PACK_AB R70, R13, R12 ;  /* 0x0000000c0d46723e */ /* 0x000fe200000000ff */
[----:B------:R-:W-:Y:S01]  /*74b0*/  FFMA R24, R41, R40, R24 ;  /* 0x0000002829187223 */ /* 0x000fe20000000018 */
[----:B------:R-:W-:Y:S01]  /*74c0*/  F2FP.F16.F32.PACK_AB R71, R19, R14 ;  /* 0x0000000e1347723e */ /* 0x000fe200000000ff */
[C---:B------:R-:W-:Y:S01]  /*74d0*/  FFMA R25, R41.reuse, R42, R25 ;  /* 0x0000002a29197223 */ /* 0x040fe20000000019 */
[C---:B------:R-:W-:Y:S01]  /*74e0*/  FFMA R26, R41.reuse, R43, R26 ;  /* 0x0000002b291a7223 */ /* 0x040fe2000000001a */
[----:B------:R-:W-:Y:S02]  /*74f0*/  HADD2.F32 R40, -RZ, R73.H1_H1 ;  /* 0x30000049ff287230 */ /* 0x000fe40000004100 */
[C---:B------:R-:W-:Y:S01]  /*7500*/  FMUL R31, R38.reuse, R31 ;  /* 0x0000001f261f7220 */ /* 0x040fe20000400000 */
[----:B------:R1:W-:Y:S01]  /*7510*/  STS.128 [R95+0x10], R68 ;  /* 0x000010445f007388 */ /* 0x0003e20000000c00 */
[--C-:B------:R-:W-:Y:S02]  /*7520*/  HADD2.F32 R43, -RZ, R74.reuse.H0_H0 ;  /* 0x2000004aff2b7230 */ /* 0x100fe40000004100 */
[C---:B------:R-:W-:Y:S01]  /*7530*/  FMUL R28, R38.reuse, R32 ;  /* 0x00000020261c7220 */ /* 0x040fe20000400000 */
[----:B------:R-:W-:Y:S02]  /*7540*/  HADD2.F32 R42, -RZ, R74.H1_H1 ;  /* 0x3000004aff2a7230 */ /* 0x000fe40000004100 */
[C---:B------:R-:W-:Y:S01]  /*7550*/  FMUL R29, R38.reuse, R33 ;  /* 0x00000021261d7220 */ /* 0x040fe20000400000 */
[----:B------:R-:W-:Y:S02]  /*7560*/  HADD2.F32 R45, -RZ, R75.H0_H0 ;  /* 0x2000004bff2d7230 */ /* 0x000fe40000004100 */
[C---:B------:R-:W-:Y:S01]  /*7570*/  FMUL R30, R38.reuse, R34 ;  /* 0x00000022261e7220 */ /* 0x040fe20000400000 */
[----:B------:R-:W-:Y:S01]  /*7580*/  FFMA R31, R41, R40, R31 ;  /* 0x00000028291f7223 */ /* 0x000fe2000000001f */
[----:B------:R-:W-:Y:S01]  /*7590*/  FMUL R35, R38, R35 ;  /* 0x0000002326237220 */ /* 0x000fe20000400000 */
[----:B------:R-:W-:Y:S01]  /*75a0*/  F2FP.F16.F32.PACK_AB R104, R17, R16 ;  /* 0x000000101168723e */ /* 0x000fe200000000ff */
[----:B------:R-:W-:Y:S01]  /*75b0*/  FFMA R28, R41, R43, R28 ;  /* 0x0000002b291c7223 */ /* 0x000fe2000000001c */
[----:B------:R-:W-:Y:S01]  /*75c0*/  F2FP.F16.F32.PACK_AB R105, R23, R18 ;  /* 0x000000121769723e */ /* 0x000fe200000000ff */
[----:B------:R-:W-:Y:S01]  /*75d0*/  FFMA R29, R41, R42, R29 ;  /* 0x0000002a291d7223 */ /* 0x000fe2000000001d */
[----:B------:R-:W-:Y:S01]  /*75e0*/  F2FP.F16.F32.PACK_AB R106, R21, R20 ;  /* 0x00000014156a723e */ /* 0x000fe200000000ff */
[----:B------:R-:W-:Y:S01]  /*75f0*/  FFMA R30, R41, R45, R30 ;  /* 0x0000002d291e7223 */ /* 0x000fe2000000001e */
[----:B------:R-:W-:Y:S01]  /*7600*/  F2FP.F16.F32.PACK_AB R107, R27, R22 ;  /* 0x000000161b6b723e */ /* 0x000fe200000000ff */
[----:B------:R-:W-:Y:S01]  /*7610*/  FFMA R35, R41, R44, R35 ;  /* 0x0000002c29237223 */ /* 0x000fe20000000023 */
[----:B------:R-:W-:Y:S02]  /*7620*/  F2FP.F16.F32.PACK_AB R108, R25, R24 ;  /* 0x00000018196c723e */ /* 0x000fe400000000ff */
[----:B------:R-:W-:Y:S01]  /*7630*/  F2FP.F16.F32.PACK_AB R109, R31, R26 ;  /* 0x0000001a1f6d723e */ /* 0x000fe200000000ff */
[----:B------:R1:W-:Y:S01]  /*7640*/  STS.128 [R94+0x20], R104 ;  /* 0x000020685e007388 */ /* 0x0003e20000000c00 */
[----:B------:R-:W-:Y:S02]  /*7650*/  F2FP.F16.F32.PACK_AB R110, R29, R28 ;  /* 0x0000001c1d6e723e */ /* 0x000fe400000000ff */
[----:B------:R-:W-:Y:S05]  /*7660*/  F2FP.F16.F32.PACK_AB R111, R35, R30 ;  /* 0x0000001e236f723e */ /* 0x000fea00000000ff */
[----:B------:R1:W-:Y:S01]  /*7670*/  STS.128 [R90+0x30], R108 ;  /* 0x0000306c5a007388 */ /* 0x0003e20000000c00 */
[----:B------:R-:W-:Y:S01]  /*7680*/  @!PT LDS RZ, [RZ] ;  /* 0x00000000fffff984 */ /* 0x000fe20000000800 */
[----:B------:R-:W-:Y:S01]  /*7690*/  @!PT LDS RZ, [RZ] ;  /* 0x00000000fffff984 */ /* 0x000fe20000000800 */
[----:B------:R-:W-:Y:S01]  /*76a0*/  @!PT LDS RZ, [RZ] ;  /* 0x00000000fffff984 */ /* 0x000fe20000000800 */
[----:B------:R-:W-:Y:S01]  /*76b0*/  @!PT LDS RZ, [RZ] ;  /* 0x00000000fffff984 */ /* 0x000fe20000000800 */
[----:B------:R3:W-:Y:S07]  /*76c0*/  MEMBAR.ALL.CTA ;  /* 0x0000000000007992 */ /* 0x0007ee0000008000 */
[----:B---3--:R-:W3:Y:S02]  /*76d0*/  FENCE.VIEW.ASYNC.S ;  /* 0x00000000000073c6 */ /* 0x008ee40000000000 */
[----:B---3--:R-:W-:Y:S06]  /*76e0*/  BAR.SYNC.DEFER_BLOCKING 0x1, 0x80 ;  /* 0x0042000000007b1d */ /* 0x008fec0000010000 */
[----:B------:R-:W-:Y:S05]  /*76f0*/  @P0 BRA `(.L_x_121) ;  /* 0x0000000000280947 */ /* 0x000fea0003800000 */
[----:B------:R-:W3:Y:S01]  /*7700*/  LDCU.64 UR6, c[0x0][0x348] ;  /* 0x00006900ff0677ac */ /* 0x000ee20008000a00 */
[----:B------:R-:W-:Y:S01]  /*7710*/  UIADD3 UR4, UPT, UPT, UR44, 0x200, URZ ;  /* 0x000002002c047890 */ /* 0x000fe2000fffe0ff */
[----:B------:R-:W-:Y:S05]  /*7720*/  UMOV UR51, UR36 ;  /* 0x0000002400337c82 */ /* 0x000fea0008000000 */
[----:B------:R-:W-:Y:S04]  /*7730*/  MOV R87, UR4 ;  /* 0x0000000400577c02 */ /* 0x000fe80008000f00 */
[----:B------:R-:W-:Y:S01]  /*7740*/  R2UR UR48, R87 ;  /* 0x00000000573072ca */ /* 0x000fe200000e0000 */
[----:B---3--:R-:W-:Y:S04]  /*7750*/  UIADD3 UR4, UP0, UPT, UR6, 0x680, URZ ;  /* 0x0000068006047890 */ /* 0x008fe8000ff1e0ff */
[----:B------:R-:W-:Y:S09]  /*7760*/  UIADD3.X UR5, UPT, UPT, URZ, UR7, URZ, UP0, !UPT ;  /* 0x00000007ff057290 */ /* 0x000ff200087fe4ff */
[----:B------:R3:W-:Y:S01]  /*7770*/  UTMASTG.3D [UR48], [UR4] ;  /* 0x00000030040073b5 */ /* 0x0007e20008010000 */
[----:B------:R0:W-:Y:S01]  /*7780*/  UTMACMDFLUSH ;  /* 0x00000000000079b7 */ /* 0x0001e20000000000 */
[----:B---3--:R-:W-:Y:S04]  /*7790*/  DEPBAR.LE SB0, 0x1 ;  /* 0x000080400000791a */ /* 0x008fe80000000000 */
.L_x_121:
[----:B------:R-:W-:Y:S05]  /*77a0*/  BSYNC.RECONVERGENT B0 ;  /* 0x0000000000007941 */ /* 0x000fea0003800200 */
.L_x_120:
[----:B------:R-:W-:Y:S01]  /*77b0*/  BAR.SYNC.DEFER_BLOCKING 0x1, 0x80 ;  /* 0x0042000000007b1d */ /* 0x000fe20000010000 */
[----:B------:R-:W-:Y:S01]  /*77c0*/  ISETP.NE.AND P1, PT, R99, RZ, PT ;  /* 0x000000ff6300720c */ /* 0x000fe20003f25270 */
[----:B------:R-:W-:Y:S01]  /*77d0*/  UISETP.NE.AND UP0, UPT, UR47, URZ, UPT ;  /* 0x000000ff2f00728c */ /* 0x000fe2000bf05270 */
[----:B------:R-:W-:Y:S11]  /*77e0*/  LEA R3, R47, UR44, 0x3 ;  /* 0x0000002c2f037c11 */ /* 0x000ff6000f8e18ff */
[----:B------:R-:W-:Y:S01]  /*77f0*/  @P1 SHF.L.U32 R2, R93, 0x1f, RZ ;  /* 0x0000001f5d021819 */ /* 0x000fe200000006ff */
[----:B------:R-:W-:Y:S06]  /*7800*/  BRA.U !UP0, `(.L_x_122) ;  /* 0x0000000108247547 */ /* 0x000fec000b800000 */
[----:B------:R-:W-:Y:S01]  /*7810*/  IMAD.U32 R5, RZ, RZ, UR46 ;  /* 0x0000002eff057e24 */ /* 0x000fe2000f8e00ff */
[----:B------:R-:W-:Y:S01]  /*7820*/  MOV R0, UR52 ;  /* 0x0000003400007c02 */ /* 0x000fe20008000f00 */
[----:B------:R-:W-:Y:S03]  /*7830*/  UIADD3 UR4, UPT, UPT, UR46, 0x1, URZ ;  /* 0x000000012e047890 */ /* 0x000fe6000fffe0ff */
[----:B------:R-:W-:Y:S01]  /*7840*/  @P1 LEA R5, R5, UR44, 0x3 ;  /* 0x0000002c05051c11 */ /* 0x000fe2000f8e18ff */
[----:B------:R-:W-:Y:S04]  /*7850*/  UISETP.NE.AND UP0, UPT, UR4, 0x4, UPT ;  /* 0x000000040400788c */ /* 0x000fe8000bf05270 */
[----:B------:R-:W-:Y:S01]  /*7860*/  @P1 VIADD R5, R5, 0x60 ;  /* 0x0000006005051836 */ /* 0x000fe20000000000 */
[----:B------:R-:W-:Y:S04]  /*7870*/  USEL UR46, UR4, URZ, UP0 ;  /* 0x000000ff042e7287 */ /* 0x000fe80008000000 */
[----:B------:R-:W-:Y:S04]  /*7880*/  @P1 PRMT R0, R0, 0x654, R5 ;  /* 0x0000065400001816 */ /* 0x000fe80000000005 */
[----:B------:R3:W-:Y:S04]  /*7890*/  @P1 SYNCS.ARRIVE.TRANS64.RED.A1T0 RZ, [R0+URZ], RZ ;  /* 0x000000ff00ff19a7 */ /* 0x0007e800081004ff */
.L_x_122:
[----:B------:R-:W4:Y:S01]  /*78a0*/  @P1 SYNCS.PHASECHK.TRANS64.TRYWAIT P0, [R3+URZ+0x40], R2 ;  /* 0x00004002030015a7 */ /* 0x000f2200080011ff */
[----:B------:R-:W-:Y:S01]  /*78b0*/  BSSY B1, `(.L_x_123) ;  /* 0x0000016000017945 */ /* 0x000fe20003800000 */
[----:B----4-:R-:W-:Y:S03]  /*78c0*/  @P1 SEL R46, RZ, 0x1, !P0 ;  /* 0x00000001ff2e1807 */ /* 0x010fe60004000000 */
[----:B------:R-:W-:Y:S05]  /*78d0*/  @!P1 BRA `(.L_x_124) ;  /* 0x00000000004c9947 */ /* 0x000fea0003800000 */
[----:B------:R-:W-:Y:S01]  /*78e0*/  ISETP.NE.AND P0, PT, R46, RZ, PT ;  /* 0x000000ff2e00720c */ /* 0x000fe20003f05270 */
[----:B------:R-:W-:Y:S01]  /*78f0*/  BSSY B0, `(.L_x_125) ;  /* 0x000000b000007945 */ /* 0x000fe20003800000 */
[----:B------:R-:W-:Y:S11]  /*7900*/  ISETP.NE.AND P1, PT, R60, RZ, PT ;  /* 0x000000ff3c00720c */ /* 0x000ff60003f25270 */
[----:B------:R-:W-:Y:S02]  /*7910*/  @!UPT UIADD3 URZ, UPT, UPT, URZ, URZ, URZ ;  /* 0x000000fffffff290 */ /* 0x000fe4000fffe0ff */
[C---:B------:R-:W-:Y:S01]  /*7920*/  @P1 IMAD R6, R47.reuse, 0x2000, R96 ;  /* 0x000020002f061824 */ /* 0x040fe200078e0260 */
[C---:B------:R-:W-:Y:S01]  /*7930*/  @P1 LEA R4, R47.reuse, R94, 0xd ;  /* 0x0000005e2f041211 */ /* 0x040fe200078e68ff */
[C---:B------:R-:W-:Y:S02]  /*7940*/  @P1 IMAD R5, R47.reuse, 0x2000, R95 ;  /* 0x000020002f051824 */ /* 0x040fe400078e025f */
[----:B------:R-:W-:Y:S01]  /*7950*/  @P1 IMAD R2, R47, 0x2000, R90 ;  /* 0x000020002f021824 */ /* 0x000fe200078e025a */
[----:B------:R-:W-:Y:S06]  /*7960*/  @P0 BRA `(.L_x_126) ;  /* 0x00000000000c0947 */ /* 0x000fec0003800000 */
[----:B---3--:R-:W-:Y:S04]  /*7970*/  SHF.L.U32 R0, R93, 0x1f, RZ ;  /* 0x0000001f5d007819 */ /* 0x008fe800000006ff */
[----:B------:R-:W3:Y:S02]  /*7980*/  SYNCS.PHASECHK.TRANS64.TRYWAIT P0, [R3+URZ+0x40], R0 ;  /* 0x00004000030075a7 */ /* 0x000ee400080011ff */
[----:B---3--:R-:W-:Y:S05]  /*7990*/  @!P0 BRA `(.L_x_127) ;  /* 0x0000003000cc8947 */ /* 0x008fea0003800000 */
.L_x_126:
[----:B------:R-:W-:Y:S05]  /*79a0*/  BSYNC B0 ;  /* 0x0000000000007941 */ /* 0x000fea0003800000 */
.L_x_125:
[----:B------:R-:W-:Y:S02]  /*79b0*/  ISETP.NE.AND P0, PT, R60, RZ, PT ;  /* 0x000000ff3c00720c */ /* 0x000fe40003f05270 */
[----:B------:R-:W-:Y:S11]  /*79c0*/  IADD3 R47, PT, PT, R47, 0x1, RZ ;  /* 0x000000012f2f7810 */ /* 0x000ff60007ffe0ff */
[----:B------:R4:W1:Y:S04]  /*79d0*/  @P0 LDS.128 R48, [R6] ;  /* 0x0000000006300984 */ /* 0x0008680000000c00 */
[----:B------:R4:W1:Y:S04]  /*79e0*/  @P0 LDS.128 R56, [R5+0x10] ;  /* 0x0000100005380984 */ /* 0x0008680000000c00 */
[----:B------:R4:W1:Y:S04]  /*79f0*/  @P0 LDS.128 R64, [R4+0x20] ;  /* 0x0000200004400984 */ /* 0x0008680000000c00 */
[----:B------:R4:W1:Y:S02]  /*7a00*/  @P0 LDS.128 R72, [R2+0x30] ;  /* 0x0000300002480984 */ /* 0x0008640000000c00 */
.L_x_124:
[----:B------:R-:W-:Y:S05]  /*7a10*/  BSYNC B1 ;  /* 0x0000000000017941 */ /* 0x000fea0003800000 */
.L_x_123:
[----:B---3--:R-:W-:Y:S05]  /*7a20*/  VIADD R0, R39, 0x20 ;  /* 0x0000002027007836 */ /* 0x008fea0000000000 */
[----:B------:R-:W-:Y:S04]  /*7a30*/  SHF.R.U32.HI R0, RZ, 0x15, R0 ;  /* 0x00000015ff007819 */ /* 0x000fe80000011600 */
[----:B------:R-:W-:Y:S11]  /*7a40*/  LOP3.LUT P0, RZ, R0, 0x3, R85, 0x48, !PT ;  /* 0x0000000300ff7812 */ /* 0x000ff60007804855 */
[----:B------:R-:W-:Y:S02]  /*7a50*/  @!UPT UIADD3 URZ, UPT, UPT, URZ, URZ, URZ ;  /* 0x000000fffffff290 */ /* 0x000fe4000fffe0ff */
[----:B------:R-:W-:Y:S05]  /*7a60*/  @!P0 BRA `(.L_x_128) ;  /* 0x0000000000408947 */ /* 0x000fea0003800000 */
[----:B------:R-:W3:Y:S01]  /*7a70*/  LDCU.64 UR8, c[0x4][0x70] ;  /* 0x01000e00ff0877ac */ /* 0x000ee20008000a00 */
[----:B------:R-:W-:Y:S01]  /*7a80*/  MOV R3, 0x0 ;  /* 0x0000000000037802 */ /* 0x000fe20000000f00 */
[----:B------:R-:W-:Y:S02]  /*7a90*/  HFMA2 R12, -RZ, RZ, 0, 5.9604644775390625e-08 ;  /* 0x00000001ff0c7431 */ /* 0x000fe400000001ff */
[----:B------:R-:W-:Y:S02]  /*7aa0*/  IMAD.MOV.U32 R8, RZ, RZ, 0x192 ;  /* 0x00000192ff087424 */ /* 0x000fe400078e00ff */
[----:B------:R-:W-:Y:S01]  /*7ab0*/  IMAD.MOV.U32 R13, RZ, RZ, RZ ;  /* 0x000000ffff0d7224 */ /* 0x000fe200078e00ff */
[----:B------:R-:W5:Y:S01]  /*7ac0*/  LDCU.64 UR6, c[0x4][0x78] ;  /* 0x01000f00ff0677ac */ /* 0x000f620008000a00 */
[----:B----4-:R-:W4:Y:S01]  /*7ad0*/  LDC.64 R2, c[0x4][R3] ;  /* 0x0100000003027b82 */ /* 0x010f220000000a00 */
[----:B------:R-:W2:Y:S01]  /*7ae0*/  LDCU.64 UR4, c[0x4][0x10] ;  /* 0x01000200ff0477ac */ /* 0x000ea20008000a00 */
[----:B---3--:R-:W-:Y:S01]  /*7af0*/  MOV R5, UR9 ;  /* 0x0000000900057c02 */ /* 0x008fe20008000f00 */
[----:B------:R-:W-:Y:S01]  /*7b00*/  IMAD.U32 R4, RZ, RZ, UR8 ;  /* 0x00000008ff047e24 */ /* 0x000fe2000f8e00ff */
[----:B-----5:R-:W-:Y:S01]  /*7b10*/  MOV R7, UR7 ;  /* 0x0000000700077c02 */ /* 0x020fe20008000f00 */
[----:B------:R-:W-:Y:S01]  /*7b20*/  IMAD.U32 R6, RZ, RZ, UR6 ;  /* 0x00000006ff067e24 */ /* 0x000fe2000f8e00ff */
[----:B--2---:R-:W-:Y:S01]  /*7b30*/  MOV R11, UR5 ;  /* 0x00000005000b7c02 */ /* 0x004fe20008000f00 */
[----:B------:R-:W-:Y:S02]  /*7b40*/  IMAD.U32 R10, RZ, RZ, UR4 ;  /* 0x00000004ff0a7e24 */ /* 0x000fe4000f8e00ff */
[----:B------:R-:W-:Y:S07]  /*7b50*/  LEPC R20, `(.L_x_128) ;  /* 0x000000001014794e */ /* 0x000fee0000000000 */
[----:B-1--4-:R-:W-:Y:S05]  /*7b60*/  CALL.ABS.NOINC R2 ;  /* 0x0000000002007343 */ /* 0x012fea0003c00000 */
.L_x_128:
[----:B------:R-:W-:Y:S05]  /*7b70*/  WARPSYNC.ALL ;  /* 0x0000000000007948 */ /* 0x000fea0003800000 */
[----:B------:R-:W-:Y:S01]  /*7b80*/  R2UR UR4, R39 ;  /* 0x00000000270472ca */ /* 0x000fe200000e0000 */
[--C-:B-1----:R-:W-:Y:S01]  /*7b90*/  HADD2.F32 R40, -RZ, R48.reuse.H0_H0 ;  /* 0x20000030ff287230 */ /* 0x102fe20000004100 */
[----:B------:R-:W-:Y:S01]  /*7ba0*/  ISETP.NE.AND P6, PT, R99, RZ, PT ;  /* 0x000000ff6300720c */ /* 0x000fe20003fc5270 */
[----:B------:R-:W-:Y:S01]  /*7bb0*/  HADD2.F32 R43, -RZ, R48.H1_H1 ;  /* 0x30000030ff2b7230 */ /* 0x000fe20000004100 */
[----:B------:R-:W-:Y:S01]  /*7bc0*/  MOV R52, UR46 ;  /* 0x0000002e00347c02 */ /* 0x000fe20008000f00 */
[----:B------:R-:W-:Y:S01]  /*7bd0*/  HADD2.F32 R42, -RZ, R49.H1_H1 ;  /* 0x30000031ff2a7230 */ /* 0x000fe20000004100 */
[----:B------:R-:W-:Y:S01]  /*7be0*/  MOV R61, UR52 ;  /* 0x00000034003d7c02 */ /* 0x000fe20008000f00 */
[----:B------:R-:W-:Y:S01]  /*7bf0*/  HADD2.F32 R45, -RZ, R51.H0_H0 ;  /* 0x20000033ff2d7230 */ /* 0x000fe20000004100 */
[----:B------:R-:W-:Y:S01]  /*7c00*/  ISETP.NE.AND P0, PT, R98, RZ, PT ;  /* 0x000000ff6200720c */ /* 0x000fe20003f05270 */
[----:B------:R-:W-:Y:S01]  /*7c10*/  HADD2.F32 R44, -RZ, R75.H1_H1 ;  /* 0x3000004bff2c7230 */ /* 0x000fe20000004100 */
[----:B------:R-:W-:Y:S01]  /*7c20*/  BSSY.RECONVERGENT B0, `(.L_x_129) ;  /* 0x0000088000007945 */ /* 0x000fe20003800200 */
[----:B------:R-:W-:Y:S02]  /*7c30*/  LEA R62, R47, UR44, 0x3 ;  /* 0x0000002c2f3e7c11 */ /* 0x000fe4000f8e18ff */
[----:B----4-:R-:W1:Y:S02]  /*7c40*/  LDTM.x32 R4, tmem[UR4+0x20] ;  /* 0x00002004000479ee */ /* 0x010e6400082c0000 */
[----:B------:R-:W-:Y:S02]  /*7c50*/  @P6 LEA R52, R52, UR44, 0x3 ;  /* 0x0000002c34346c11 */ /* 0x000fe4000f8e18ff */
[----:B------:R-:W-:Y:S02]  /*7c60*/  @P6 SHF.L.U32 R63, R93, 0x1f, RZ ;  /* 0x0000001f5d3f6819 */ /* 0x000fe400000006ff */
[----:B------:R-:W-:Y:S04]  /*7c70*/  @P6 IADD3 R52, PT, PT, R52, 0x60, RZ ;  /* 0x0000006034346810 */ /* 0x000fe80007ffe0ff */
[----:B------:R-:W-:Y:S01]  /*7c80*/  @P6 PRMT R61, R61, 0x654, R52 ;  /* 0x000006543d3d6816 */ /* 0x000fe20000000034 */
[C---:B-1----:R-:W-:Y:S01]  /*7c90*/  FMUL R0, R38.reuse, R4 ;  /* 0x0000000426007220 */ /* 0x042fe20000400000 */
[C---:B------:R-:W-:Y:S01]  /*7ca0*/  FMUL R2, R38.reuse, R5 ;  /* 0x0000000526027220 */ /* 0x040fe20000400000 */
[C---:B------:R-:W-:Y:S01]  /*7cb0*/  FMUL R3, R38.reuse, R6 ;  /* 0x0000000626037220 */ /* 0x040fe20000400000 */
[C---:B------:R-:W-:Y:S01]  /*7cc0*/  FMUL R7, R38.reuse, R7 ;  /* 0x0000000726077220 */ /* 0x040fe20000400000 */
[C---:B------:R-:W-:Y:S01]  /*7cd0*/  FFMA R0, R41.reuse, R40, R0 ;  /* 0x0000002829007223 */ /* 0x040fe20000000000 */
[----:B------:R-:W-:Y:S02]  /*7ce0*/  HADD2.F32 R40, -RZ, R49.H0_H0 ;  /* 0x20000031ff287230 */ /* 0x000fe40000004100 */
[C---:B------:R-:W-:Y:S01]  /*7cf0*/  FFMA R2, R41.reuse, R43, R2 ;  /* 0x0000002b29027223 */ /* 0x040fe20000000002 */
[--C-:B------:R-:W-:Y:S02]  /*7d00*/  HADD2.F32 R43, -RZ, R50.reuse.H0_H0 ;  /* 0x20000032ff2b7230 */ /* 0x100fe40000004100 */
[C---:B------:R-:W-:Y:S01]  /*7d10*/  FMUL R4, R38.reuse, R8 ;  /* 0x0000000826047220 */ /* 0x040fe20000400000 */
[----:B------:R-:W-:Y:S01]  /*7d20*/  FMUL R5, R38, R9 ;  /* 0x0000000926057220 */ /* 0x000fe20000400000 */
[C---:B------:R-:W-:Y:S01]  /*7d30*/  FFMA R3, R41.reuse, R40, R3 ;  /* 0x0000002829037223 */ /* 0x040fe20000000003 */
[----:B------:R-:W-:Y:S01]  /*7d40*/  HADD2.F32 R40, -RZ, R50.H1_H1 ;  /* 0x30000032ff287230 */ /* 0x000fe20000004100 */
[----:B------:R-:W-:Y:S01]  /*7d50*/  F2FP.F16.F32.PACK_AB R52, R2, R0 ;  /* 0x000000000234723e */ /* 0x000fe200000000ff */
[C---:B------:R-:W-:Y:S01]  /*7d60*/  FFMA R7, R41.reuse, R42, R7 ;  /* 0x0000002a29077223 */ /* 0x040fe20000000007 */
[C---:B------:R-:W-:Y:S01]  /*7d70*/  FFMA R4, R41.reuse, R43, R4 ;  /* 0x0000002b29047223 */ /* 0x040fe20000000004 */
[C---:B------:R-:W-:Y:S01]  /*7d80*/  FMUL R6, R38.reuse, R10 ;  /* 0x0000000a26067220 */ /* 0x040fe20000400000 */
[----:B------:R-:W-:Y:S02]  /*7d90*/  HADD2.F32 R42, -RZ, R51.H1_H1 ;  /* 0x30000033ff2a7230 */ /* 0x000fe40000004100 */
[----:B------:R-:W-:Y:S01]  /*7da0*/  FFMA R5, R41, R40, R5 ;  /* 0x0000002829057223 */ /* 0x000fe20000000005 */
[----:B------:R-:W-:Y:S01]  /*7db0*/  F2FP.F16.F32.PACK_AB R53, R7, R3 ;  /* 0x000000030735723e */ /* 0x000fe200000000ff */
[----:B------:R-:W-:Y:S01]  /*7dc0*/  FFMA R6, R41, R45, R6 ;  /* 0x0000002d29067223 */ /* 0x000fe20000000006 */
[C---:B------:R-:W-:Y:S01]  /*7dd0*/  FMUL R11, R38.reuse, R11 ;  /* 0x0000000b260b7220 */ /* 0x040fe20000400000 */
[--C-:B------:R-:W-:Y:S01]  /*7de0*/  HADD2.F32 R40, -RZ, R56.reuse.H0_H0 ;  /* 0x20000038ff287230 */ /* 0x100fe20000004100 */
[----:B------:R-:W-:Y:S01]  /*7df0*/  F2FP.F16.F32.PACK_AB R54, R5, R4 ;  /* 0x000000040536723e */ /* 0x000fe200000000ff */
[C---:B------:R-:W-:Y:S01]  /*7e00*/  FMUL R8, R38.reuse, R12 ;  /* 0x0000000c26087220 */ /* 0x040fe20000400000 */
[C---:B------:R-:W-:Y:S01]  /*7e10*/  FFMA R11, R41.reuse, R42, R11 ;  /* 0x0000002a290b7223 */ /* 0x040fe2000000000b */
[----:B------:R-:W-:Y:S02]  /*7e20*/  HADD2.F32 R42, -RZ, R56.H1_H1 ;  /* 0x30000038ff2a7230 */ /* 0x000fe40000004100 */
[C---:B------:R-:W-:Y:S01]  /*7e30*/  FMUL R9, R38.reuse, R13 ;  /* 0x0000000d26097220 */ /* 0x040fe20000400000 */
[--C-:B------:R-:W-:Y:S02]  /*7e40*/  HADD2.F32 R43, -RZ, R57.reuse.H0_H0 ;  /* 0x20000039ff2b7230 */ /* 0x100fe40000004100 */
[----:B------:R-:W-:Y:S01]  /*7e50*/  FFMA R8, R41, R40, R8 ;  /* 0x0000002829087223 */ /* 0x000fe20000000008 */
[----:B------:R-:W-:Y:S01]  /*7e60*/  F2FP.F16.F32.PACK_AB R55, R11, R6 ;  /* 0x000000060b37723e */ /* 0x000fe200000000ff */
[----:B------:R-:W-:Y:S01]  /*7e70*/  FFMA R9, R41, R42, R9 ;  /* 0x0000002a29097223 */ /* 0x000fe20000000009 */
[C---:B------:R-:W-:Y:S01]  /*7e80*/  FMUL R10, R38.reuse, R14 ;  /* 0x0000000e260a7220 */ /* 0x040fe20000400000 */
[----:B------:R-:W-:Y:S02]  /*7e90*/  HADD2.F32 R40, -RZ, R57.H1_H1 ;  /* 0x30000039ff287230 */ /* 0x000fe40000004100 */
[C---:B------:R-:W-:Y:S01]  /*7ea0*/  FMUL R15, R38.reuse, R15 ;  /* 0x0000000f260f7220 */ /* 0x040fe20000400000 */
[----:B------:R1:W-:Y:S01]  /*7eb0*/  STS.128 [R96+0x2000], R52 ;  /* 0x0020003460007388 */ /* 0x0003e20000000c00 */
[----:B------:R-:W-:Y:S01]  /*7ec0*/  F2FP.F16.F32.PACK_AB R68, R9, R8 ;  /* 0x000000080944723e */ /* 0x000fe200000000ff */
[C---:B------:R-:W-:Y:S01]  /*7ed0*/  FFMA R10, R41.reuse, R43, R10 ;  /* 0x0000002b290a7223 */ /* 0x040fe2000000000a */
[--C-:B------:R-:W-:Y:S02]  /*7ee0*/  HADD2.F32 R43, -RZ, R58.reuse.H0_H0 ;  /* 0x2000003aff2b7230 */ /* 0x100fe40000004100 */
        /* <DEDUP_REMOVED lines=11> */
[--C-:B------:R-:W-:Y:S02]  /*7fa0*/  HADD2.F32 R43, -RZ, R64.reuse.H0_H0 ;  /* 0x20000040ff2b7230 */ /* 0x100fe40000004100 */
[C---:B------:R-:W-:Y:S01]  /*7fb0*/  FFMA R14, R41.reuse, R45, R14 ;  /* 0x0000002d290e7223 */ /* 0x040fe2000000000e */
[C---:B------:R-:W-:Y:S01]  /*7fc0*/  FMUL R16, R38.reuse, R20 ;  /* 0x0000001426107220 */ /* 0x040fe20000400000 */
        /* <DEDUP_REMOVED lines=17> */
[C---:B------:R-:W-:Y:S01]  /*80e0*/  FFMA R20, R41.reuse, R40, R20 ;  /* 0x0000002829147223 */ /* 0x040fe20000000014 */
[C---:B------:R-:W-:Y:S01]  /*80f0*/  FFMA R21, R41.reuse, R42, R21 ;  /* 0x0000002a29157223 */ /* 0x040fe20000000015 */
[----:B------:R-:W-:Y:S02]  /*8100*/  HADD2.F32 R40, -RZ, R67.H1_H1 ;  /* 0x30000043ff287230 */ /* 0x000fe40000004100 */
[----:B------:R-:W-:Y:S01]  /*8110*/  FFMA R22, R41, R43, R22 ;  /* 0x0000002b29167223 */ /* 0x000fe20000000016 */
[C---:B------:R-:W-:Y:S01]  /*8120*/  FMUL R27, R38.reuse, R27 ;  /* 0x0000001b261b7220 */ /* 0x040fe20000400000 */
[--C-:B------:R-:W-:Y:S02]  /*8130*/  HADD2.F32 R43, -RZ, R72.reuse.H0_H0 ;  /* 0x20000048ff2b7230 */ /* 0x100fe40000004100 */
[C---:B------:R-:W-:Y:S01]  /*8140*/  FMUL R24, R38.reuse, R28 ;  /* 0x0000001c26187220 */ /* 0x040fe20000400000 */
[----:B------:R-:W-:Y:S02]  /*8150*/  HADD2.F32 R42, -RZ, R72.H1_H1 ;  /* 0x30000048ff2a7230 */ /* 0x000fe40000004100 */
[C---:B------:R-:W-:Y:S01]  /*8160*/  FMUL R25, R38.reuse, R29 ;  /* 0x0000001d26197220 */ /* 0x040fe20000400000 */
[--C-:B------:R-:W-:Y:S01]  /*8170*/  HADD2.F32 R45, -RZ, R73.reuse.H0_H0 ;  /* 0x20000049ff2d7230 */ /* 0x100fe20000004100 */
[----:B------:R-:W-:Y:S01]  /*8180*/  F2FP.F16.F32.PACK_AB R70, R13, R12 ;  /* 0x0000000c0d46723e */ /* 0x000fe200000000ff */
[C---:B------:R-:W-:Y:S01]  /*8190*/  FMUL R26, R38.reuse, R30 ;  /* 0x0000001e261a7220 */ /* 0x040fe20000400000 */
[----:B------:R-:W-:Y:S01]  /*81a0*/  F2FP.F16.F32.PACK_AB R71, R19, R14 ;  /* 0x0000000e1347723e */ /* 0x000fe200000000ff */
[C---:B------:R-:W-:Y:S01]  /*81b0*/  FFMA R27, R41.reuse, R40, R27 ;  /* 0x00000028291b7223 */ /* 0x040fe2000000001b */
[C---:B------:R-:W-:Y:S01]  /*81c0*/  FFMA R24, R41.reuse, R43, R24 ;  /* 0x0000002b29187223 */ /* 0x040fe20000000018 */
[----:B------:R-:W-:Y:S02]  /*81d0*/  HADD2.F32 R40, -RZ, R73.H1_H1 ;  /* 0x30000049ff287230 */ /* 0x000fe40000004100 */
[C---:B------:R-:W-:Y:S01]  /*81e0*/  FFMA R25, R41.reuse, R42, R25 ;  /* 0x0000002a29197223 */ /* 0x040fe20000000019 */
[----:B------:R1:W-:Y:S01]  /*81f0*/  STS.128 [R95+0x2010], R68 ;  /* 0x002010445f007388 */ /* 0x0003e20000000c00 */
[C---:B------:R-:W-:Y:S01]  /*8200*/  FMUL R31, R38.reuse, R31 ;  /* 0x0000001f261f7220 */ /* 0x040fe20000400000 */
[--C-:B------:R-:W-:Y:S02]  /*8210*/  HADD2.F32 R43, -RZ, R74.reuse.H0_H0 ;  /* 0x2000004aff2b7230 */ /* 0x100fe40000004100 */
[C---:B------:R-:W-:Y:S01]  /*8220*/  FFMA R26, R41.reuse, R45, R26 ;  /* 0x0000002d291a7223 */ /* 0x040fe2000000001a */
        /* <DEDUP_REMOVED lines=30> */
[----:B------:R-:W-:Y:S02]  /*8410*/  UIADD3 UR9, UPT, UPT, UR49, 0x20, URZ ;  /* 0x0000002031097890 */ /* 0x000fe4000fffe0ff */
[----:B------:R-:W-:Y:S01]  /*8420*/  UIADD3 UR8, UPT, UPT, UR44, 0x2200, URZ ;  /* 0x000022002c087890 */ /* 0x000fe2000fffe0ff */
[----:B------:R-:W-:Y:S01]  /*8430*/  UMOV UR10, UR50 ;  /* 0x00000032000a7c82 */ /* 0x000fe20008000000 */
[----:B------:R-:W-:Y:S01]  /*8440*/  UMOV UR11, UR36 ;  /* 0x00000024000b7c82 */ /* 0x000fe20008000000 */
[----:B---3--:R-:W-:Y:S04]  /*8450*/  UIADD3 UR4, UP0, UPT, UR6, 0x680, URZ ;  /* 0x0000068006047890 */ /* 0x008fe8000ff1e0ff */
[----:B------:R-:W-:Y:S09]  /*8460*/  UIADD3.X UR5, UPT, UPT, URZ, UR7, URZ, UP0, !UPT ;  /* 0x00000007ff057290 */ /* 0x000ff200087fe4ff */
[----:B------:R3:W-:Y:S01]  /*8470*/  UTMASTG.3D [UR8], [UR4] ;  /* 0x00000008040073b5 */ /* 0x0007e20008010000 */
[----:B------:R0:W-:Y:S01]  /*8480*/  UTMACMDFLUSH ;  /* 0x00000000000079b7 */ /* 0x0001e20000000000 */
[----:B---3--:R-:W-:Y:S04]  /*8490*/  DEPBAR.LE SB0, 0x1 ;  /* 0x000080400000791a */ /* 0x008fe80000000000 */
.L_x_130:
[----:B------:R-:W-:Y:S05]  /*84a0*/  BSYNC.RECONVERGENT B0 ;  /* 0x0000000000007941 */ /* 0x000fea0003800200 */
.L_x_129:
[----:B------:R-:W-:Y:S01]  /*84b0*/  BAR.SYNC.DEFER_BLOCKING 0x1, 0x80 ;  /* 0x0042000000007b1d */ /* 0x000fe20000010000 */
[----:B------:R-:W-:Y:S04]  /*84c0*/  UIADD3 UR4, UPT, UPT, UR46, 0x1, URZ ;  /* 0x000000012e047890 */ /* 0x000fe8000fffe0ff */
[----:B------:R-:W-:Y:S04]  /*84d0*/  UISETP.NE.AND UP0, UPT, UR4, 0x4, UPT ;  /* 0x000000040400788c */ /* 0x000fe8000bf05270 */
[----:B------:R-:W-:Y:S01]  /*84e0*/  USEL UR45, UR4, URZ, UP0 ;  /* 0x000000ff042d7287 */ /* 0x000fe20008000000 */
[----:B------:R3:W-:Y:S01]  /*84f0*/  @P6 SYNCS.ARRIVE.TRANS64.RED.A1T0 RZ, [R61+URZ], RZ ;  /* 0x000000ff3dff69a7 */ /* 0x0007e200081004ff */
[----:B------:R-:W-:Y:S01]  /*8500*/  BSSY B1, `(.L_x_131) ;  /* 0x0000017000017945 */ /* 0x000fe20003800000 */
[----:B------:R-:W4:Y:S02]  /*8510*/  @P6 SYNCS.PHASECHK.TRANS64.TRYWAIT P0, [R62+URZ+0x40], R63 ;  /* 0x0000403f3e0065a7 */ /* 0x000f2400080011ff */
[----:B----4-:R-:W-:Y:S01]  /*8520*/  @P6 SEL R46, RZ, 0x1, !P0 ;  /* 0x00000001ff2e6807 */ /* 0x010fe20004000000 */
[----:B---3--:R-:W-:Y:S06]  /*8530*/  @!P6 BRA `(.L_x_132) ;  /* 0x00000000004ce947 */ /* 0x008fec0003800000 */
        /* <DEDUP_REMOVED lines=9> */
[----:B------:R-:W-:Y:S04]  /*85d0*/  SHF.L.U32 R5, R93, 0x1f, RZ ;  /* 0x0000001f5d057819 */ /* 0x000fe800000006ff */
[----:B------:R-:W3:Y:S02]  /*85e0*/  SYNCS.PHASECHK.TRANS64.TRYWAIT P0, [R62+URZ+0x40], R5 ;  /* 0x000040053e0075a7 */ /* 0x000ee400080011ff */
[----:B---3--:R-:W-:Y:S05]  /*85f0*/  @!P0 BRA `(.L_x_135) ;  /* 0x0000002400c88947 */ /* 0x008fea0003800000 */
.L_x_134:
[----:B------:R-:W-:Y:S05]  /*8600*/  BSYNC B0 ;  /* 0x0000000000007941 */ /* 0x000fea0003800000 */
.L_x_133:
[----:B------:R-:W-:Y:S02]  /*8610*/  ISETP.NE.AND P0, PT, R60, RZ, PT ;  /* 0x000000ff3c00720c */ /* 0x000fe40003f05270 */
[----:B------:R-:W-:Y:S11]  /*8620*/  IADD3 R47, PT, PT, R47, 0x1, RZ ;  /* 0x000000012f2f7810 */ /* 0x000ff60007ffe0ff */
[----:B------:R4:W1:Y:S04]  /*8630*/  @P0 LDS.128 R48, [R4] ;  /* 0x0000000004300984 */ /* 0x0008680000000c00 */
[----:B------:R4:W1:Y:S04]  /*8640*/  @P0 LDS.128 R56, [R3+0x10] ;  /* 0x0000100003380984 */ /* 0x0008680000000c00 */
[----:B------:R4:W1:Y:S04]  /*8650*/  @P0 LDS.128 R64, [R2+0x20] ;  /* 0x0000200002400984 */ /* 0x0008680000000c00 */
[----:B------:R4:W1:Y:S02]  /*8660*/  @P0 LDS.128 R72, [R0+0x30] ;  /* 0x0000300000480984 */ /* 0x0008640000000c00 */
.L_x_132:
[----:B------:R-:W-:Y:S05]  /*8670*/  BSYNC B1 ;  /* 0x0000000000017941 */ /* 0x000fea0003800000 */
.L_x_131:
[----:B----4-:R-:W-:Y:S05]  /*8680*/  VIADD R0, R39, 0x40 ;  /* 0x0000004027007836 */ /* 0x010fea0000000000 */
        /* <DEDUP_REMOVED lines=9> */
[----:B------:R-:W4:Y:S01]  /*8720*/  LDCU.64 UR6, c[0x4][0x78] ;  /* 0x01000f00ff0677ac */ /* 0x000f220008000a00 */
[----:B------:R-:W1:Y:S01]  /*8730*/  LDC.64 R2, c[0x4][R3] ;  /* 0x0100000003027b82 */ /* 0x000e620000000a00 */
[----:B------:R-:W5:Y:S01]  /*8740*/  LDCU.64 UR4, c[0x4][0x10] ;  /* 0x01000200ff0477ac */ /* 0x000f620008000a00 */
[----:B---3--:R-:W-:Y:S01]  /*8750*/  MOV R5, UR9 ;  /* 0x0000000900057c02 */ /* 0x008fe20008000f00 */
[----:B------:R-:W-:Y:S01]  /*8760*/  IMAD.U32 R4, RZ, RZ, UR8 ;  /* 0x00000008ff047e24 */ /* 0x000fe2000f8e00ff */
[----:B----4-:R-:W-:Y:S01]  /*8770*/  MOV R7, UR7 ;  /* 0x0000000700077c02 */ /* 0x010fe20008000f00 */
[----:B------:R-:W-:Y:S01]  /*8780*/  IMAD.U32 R6, RZ, RZ, UR6 ;  /* 0x00000006ff067e24 */ /* 0x000fe2000f8e00ff */
[----:B-----5:R-:W-:Y:S01]  /*8790*/  MOV R11, UR5 ;  /* 0x00000005000b7c02 */ /* 0x020fe20008000f00 */
[----:B------:R-:W-:Y:S02]  /*87a0*/  IMAD.U32 R10, RZ, RZ, UR4 ;  /* 0x00000004ff0a7e24 */ /* 0x000fe4000f8e00ff */
[----:B------:R-:W-:Y:S07]  /*87b0*/  LEPC R20, `(.L_x_136) ;  /* 0x000000001014794e */ /* 0x000fee0000000000 */
[----:B-12---:R-:W-:Y:S05]  /*87c0*/  CALL.ABS.NOINC R2 ;  /* 0x0000000002007343 */ /* 0x006fea0003c00000 */
.L_x_136:
        /* <DEDUP_REMOVED lines=12> */
[----:B---3--:R-:W-:Y:S02]  /*8890*/  LEA R62, R47, UR44, 0x3 ;  /* 0x0000002c2f3e7c11 */ /* 0x008fe4000f8e18ff */
[----:B------:R-:W1:Y:S02]  /*88a0*/  LDTM.x32 R4, tmem[UR4+0x40] ;  /* 0x00004004000479ee */ /* 0x000e6400082c0000 */
        /* <DEDUP_REMOVED lines=133> */
.L_x_138:
[----:B------:R-:W-:Y:S05]  /*9100*/  BSYNC.RECONVERGENT B0 ;  /* 0x0000000000007941 */ /* 0x000fea0003800200 */
.L_x_137:
        /* <DEDUP_REMOVED lines=21> */
.L_x_142:
[----:B------:R-:W-:Y:S05]  /*9260*/  BSYNC B0 ;  /* 0x0000000000007941 */ /* 0x000fea0003800000 */
.L_x_141:
[----:B------:R-:W-:Y:S11]  /*9270*/  ISETP.NE.AND P0, PT, R60, RZ, PT ;  /* 0x000000ff3c00720c */ /* 0x000ff60003f05270 */
[----:B------:R-:W-:Y:S02]  /*9280*/  @!UPT UIADD3 URZ, UPT, UPT, URZ, URZ, URZ ;  /* 0x000000fffffff290 */ /* 0x000fe4000fffe0ff */
[----:B------:R4:W1:Y:S04]  /*9290*/  @P0 LDS.128 R48, [R3] ;  /* 0x0000000003300984 */ /* 0x0008680000000c00 */
[----:B------:R4:W1:Y:S04]  /*92a0*/  @P0 LDS.128 R56, [R2+0x10] ;  /* 0x0000100002380984 */ /* 0x0008680000000c00 */
[----:B------:R4:W1:Y:S04]  /*92b0*/  @P0 LDS.128 R64, [R0+0x20] ;  /* 0x0000200000400984 */ /* 0x0008680000000c00 */
[----:B------:R4:W1:Y:S02]  /*92c0*/  @P0 LDS.128 R72, [R47+0x30] ;  /* 0x000030002f480984 */ /* 0x0008640000000c00 */
.L_x_140:
[----:B------:R-:W-:Y:S05]  /*92d0*/  BSYNC B1 ;  /* 0x0000000000017941 */ /* 0x000fea0003800000 */
.L_x_139:
        /* <DEDUP_REMOVED lines=21> */
.L_x_144:
[----:B------:R-:W-:Y:S01]  /*9430*/  ISETP.NE.AND P0, PT, R98, RZ, PT ;  /* 0x000000ff6200720c */ /* 0x000fe20003f05270 */
[----:B------:R-:W-:Y:S05]  /*9440*/  WARPSYNC.ALL ;  /* 0x0000000000007948 */ /* 0x000fea0003800000 */
[----:B------:R-:W-:Y:S01]  /*9450*/  R2UR UR4, R39 ;  /* 0x00000000270472ca */ /* 0x000fe200000e0000 */
[--C-:B-1----:R-:W-:Y:S01]  /*9460*/  HADD2.F32 R40, -RZ, R48.reuse.H0_H0 ;  /* 0x20000030ff287230 */ /* 0x102fe20000004100 */
[----:B------:R-:W-:Y:S01]  /*9470*/  IADD3 R102, PT, PT, R100, 0xd0, RZ ;  /* 0x000000d064667810 */ /* 0x000fe20007ffe0ff */
[----:B------:R-:W-:Y:S01]  /*9480*/  HADD2.F32 R42, -RZ, R48.H1_H1 ;  /* 0x30000030ff2a7230 */ /* 0x000fe20000004100 */
[----:B------:R-:W-:Y:S01]  /*9490*/  BSSY.RECONVERGENT B0, `(.L_x_145) ;  /* 0x0000089000007945 */ /* 0x000fe20003800200 */
[--C-:B------:R-:W-:Y:S01]  /*94a0*/  HADD2.F32 R43, -RZ, R49.reuse.H0_H0 ;  /* 0x20000031ff2b7230 */ /* 0x100fe20000004100 */
[----:B------:R-:W-:Y:S01]  /*94b0*/  LOP3.LUT R116, R102, 0xfefffff8, RZ, 0xc0, !PT ;  /* 0xfefffff866747812 */ /* 0x000fe200078ec0ff */
[----:B------:R-:W-:Y:S02]  /*94c0*/  HADD2.F32 R44, -RZ, R49.H1_H1 ;  /* 0x30000031ff2c7230 */ /* 0x000fe40000004100 */
[--C-:B------:R-:W-:Y:S02]  /*94d0*/  HADD2.F32 R45, -RZ, R50.reuse.H0_H0 ;  /* 0x20000032ff2d7230 */ /* 0x100fe40000004100 */
[----:B------:R-:W-:Y:S02]  /*94e0*/  HADD2.F32 R46, -RZ, R50.H1_H1 ;  /* 0x30000032ff2e7230 */ /* 0x000fe40000004100 */
[----:B---3--:R-:W1:Y:S01]  /*94f0*/  LDTM.x32 R4, tmem[UR4+0x60] ;  /* 0x00006004000479ee */ /* 0x008e6200082c0000 */
[----:B------:R-:W-:Y:S01]  /*9500*/  NOP ;  /* 0x0000000000007918 */ /* 0x000fe20000000000 */
[----:B-1----:R1:W-:Y:S01]  /*9510*/  SYNCS.ARRIVE.TRANS64.RED.A1T0 RZ, [R116+URZ], RZ ;  /* 0x000000ff74ff79a7 */ /* 0x0023e200081004ff */
[--C-:B------:R-:W-:Y:S02]  /*9520*/  HADD2.F32 R47, -RZ, R51.reuse.H0_H0 ;  /* 0x20000033ff2f7230 */ /* 0x100fe40000004100 */
[----:B------:R-:W-:Y:S02]  /*9530*/  HADD2.F32 R48, -RZ, R51.H1_H1 ;  /* 0x30000033ff307230 */ /* 0x000fe40000004100 */
        /* <DEDUP_REMOVED lines=9> */
[C---:B------:R-:W-:Y:S01]  /*95d0*/  FMUL R4, R38.reuse, R4 ;  /* 0x0000000426047220 */ /* 0x040fe20000400000 */
[C---:B------:R-:W-:Y:S01]  /*95e0*/  FMUL R5, R38.reuse, R5 ;  /* 0x0000000526057220 */ /* 0x040fe20000400000 */
[C---:B------:R-:W-:Y:S01]  /*95f0*/  FMUL R6, R38.reuse, R6 ;  /* 0x0000000626067220 */ /* 0x040fe20000400000 */
[C---:B------:R-:W-:Y:S01]  /*9600*/  FMUL R7, R38.reuse, R7 ;  /* 0x0000000726077220 */ /* 0x040fe20000400000 */
[C---:B------:R-:W-:Y:S01]  /*9610*/  FFMA R4, R41.reuse, R40, R4 ;  /* 0x0000002829047223 */ /* 0x040fe20000000004 */
[C---:B------:R-:W-:Y:S01]  /*9620*/  FFMA R5, R41.reuse, R42, R5 ;  /* 0x0000002a29057223 */ /* 0x040fe20000000005 */
[C---:B------:R-:W-:Y:S01]  /*9630*/  FFMA R6, R41.reuse, R43, R6 ;  /* 0x0000002b29067223 */ /* 0x040fe20000000006 */
[----:B------:R-:W-:Y:S01]  /*9640*/  FFMA R7, R41, R44, R7 ;  /* 0x0000002c29077223 */ /* 0x000fe20000000007 */
[C---:B------:R-:W-:Y:S01]  /*9650*/  FMUL R8, R38.reuse, R8 ;  /* 0x0000000826087220 */ /* 0x040fe20000400000 */
[C---:B------:R-:W-:Y:S01]  /*9660*/  FMUL R9, R38.reuse, R9 ;  /* 0x0000000926097220 */ /* 0x040fe20000400000 */
[----:B------:R-:W-:Y:S01]  /*9670*/  F2FP.F16.F32.PACK_AB R104, R5, R4 ;  /* 0x000000040568723e */ /* 0x000fe200000000ff */
[C---:B------:R-:W-:Y:S01]  /*9680*/  FMUL R10, R38.reuse, R10 ;  /* 0x0000000a260a7220 */ /* 0x040fe20000400000 */
[----:B------:R-:W-:Y:S01]  /*9690*/  F2FP.F16.F32.PACK_AB R105, R7, R6 ;  /* 0x000000060769723e */ /* 0x000fe200000000ff */
[C---:B------:R-:W-:Y:S01]  /*96a0*/  FFMA R8, R41.reuse, R45, R8 ;  /* 0x0000002d29087223 */ /* 0x040fe20000000008 */
[C---:B------:R-:W-:Y:S01]  /*96b0*/  FFMA R9, R41.reuse, R46, R9 ;  /* 0x0000002e29097223 */ /* 0x040fe20000000009 */
[----:B------:R-:W-:Y:S01]  /*96c0*/  FFMA R10, R41, R47, R10 ;  /* 0x0000002f290a7223 */ /* 0x000fe2000000000a */
[C---:B------:R-:W-:Y:S01]  /*96d0*/  FMUL R11, R38.reuse, R11 ;  /* 0x0000000b260b7220 */ /* 0x040fe20000400000 */
[C---:B------:R-:W-:Y:S01]  /*96e0*/  FMUL R0, R38.reuse, R12 ;  /* 0x0000000c26007220 */ /* 0x040fe20000400000 */
[C---:B------:R-:W-:Y:S01]  /*96f0*/  FMUL R2, R38.reuse, R13 ;  /* 0x0000000d26027220 */ /* 0x040fe20000400000 */
[----:B------:R-:W-:Y:S01]  /*9700*/  F2FP.F16.F32.PACK_AB R106, R9, R8 ;  /* 0x00000008096a723e */ /* 0x000fe200000000ff */
[C---:B------:R-:W-:Y:S01]  /*9710*/  FFMA R11, R41.reuse, R48, R11 ;  /* 0x00000030290b7223 */ /* 0x040fe2000000000b */
[C---:B------:R-:W-:Y:S01]  /*9720*/  FFMA R0, R41.reuse, R49, R0 ;  /* 0x0000003129007223 */ /* 0x040fe20000000000 */
[C---:B------:R-:W-:Y:S01]  /*9730*/  FFMA R2, R41.reuse, R51, R2 ;  /* 0x0000003329027223 */ /* 0x040fe20000000002 */
[C---:B------:R-:W-:Y:S01]  /*9740*/  FMUL R3, R38.reuse, R14 ;  /* 0x0000000e26037220 */ /* 0x040fe20000400000 */
[C---:B------:R-:W-:Y:S01]  /*9750*/  FMUL R15, R38.reuse, R15 ;  /* 0x0000000f260f7220 */ /* 0x040fe20000400000 */
[C---:B------:R-:W-:Y:S01]  /*9760*/  FMUL R12, R38.reuse, R16 ;  /* 0x00000010260c7220 */ /* 0x040fe20000400000 */
[C---:B------:R-:W-:Y:S01]  /*9770*/  FMUL R13, R38.reuse, R17 ;  /* 0x00000011260d7220 */ /* 0x040fe20000400000 */
[C---:B------:R-:W-:Y:S01]  /*9780*/  FFMA R3, R41.reuse, R50, R3 ;  /* 0x0000003229037223 */ /* 0x040fe20000000003 */
[C---:B------:R-:W-:Y:S01]  /*9790*/  FMUL R14, R38.reuse, R18 ;  /* 0x00000012260e7220 */ /* 0x040fe20000400000 */
[----:B------:R-:W-:Y:S01]  /*97a0*/  FFMA R15, R41, R52, R15 ;  /* 0x00000034290f7223 */ /* 0x000fe2000000000f */
[C---:B------:R-:W-:Y:S01]  /*97b0*/  FMUL R19, R38.reuse, R19 ;  /* 0x0000001326137220 */ /* 0x040fe20000400000 */
[----:B------:R-:W-:Y:S01]  /*97c0*/  F2FP.F16.F32.PACK_AB R107, R11, R10 ;  /* 0x0000000a0b6b723e */ /* 0x000fe200000000ff */
[C---:B------:R-:W-:Y:S01]  /*97d0*/  FFMA R12, R41.reuse, R53, R12 ;  /* 0x00000035290c7223 */ /* 0x040fe2000000000c */
[----:B------:R-:W-:Y:S02]  /*97e0*/  HADD2.F32 R58, -RZ, R64.H1_H1 ;  /* 0x30000040ff3a7230 */ /* 0x000fe40000004100 */
[C---:B------:R-:W-:Y:S01]  /*97f0*/  FMUL R16, R38.reuse, R20 ;  /* 0x0000001426107220 */ /* 0x040fe20000400000 */
[C---:B------:R-:W-:Y:S01]  /*9800*/  FFMA R13, R41.reuse, R54, R13 ;  /* 0x00000036290d7223 */ /* 0x040fe2000000000d */
[----:B------:R1:W-:Y:S01]  /*9810*/  STS.128 [R96+0x6000], R104 ;  /* 0x0060006860007388 */ /* 0x0003e20000000c00 */
[--C-:B------:R-:W-:Y:S02]  /*9820*/  HADD2.F32 R59, -RZ, R65.reuse.H0_H0 ;  /* 0x20000041ff3b7230 */ /* 0x100fe40000004100 */
[C---:B------:R-:W-:Y:S01]  /*9830*/  FMUL R17, R38.reuse, R21 ;  /* 0x0000001526117220 */ /* 0x040fe20000400000 */
[C---:B------:R-:W-:Y:S01]  /*9840*/  FFMA R14, R41.reuse, R55, R14 ;  /* 0x00000037290e7223 */ /* 0x040fe2000000000e */
[----:B------:R-:W-:Y:S02]  /*9850*/  HADD2.F32 R60, -RZ, R65.H1_H1 ;  /* 0x30000041ff3c7230 */ /* 0x000fe40000004100 */
[C---:B------:R-:W-:Y:S01]  /*9860*/  FMUL R18, R38.reuse, R22 ;  /* 0x0000001626127220 */ /* 0x040fe20000400000 */
[C---:B------:R-:W-:Y:S01]  /*9870*/  FFMA R19, R41.reuse, R56, R19 ;  /* 0x0000003829137223 */ /* 0x040fe20000000013 */
        /* <DEDUP_REMOVED lines=13> */
[----:B------:R-:W-:Y:S01]  /*9950*/  FMUL R27, R38, R27 ;  /* 0x0000001b261b7220 */ /* 0x000fe20000400000 */
[----:B------:R-:W-:Y:S01]  /*9960*/  F2FP.F16.F32.PACK_AB R108, R2, R0 ;  /* 0x00000000026c723e */ /* 0x000fe200000000ff */
[----:B------:R-:W-:Y:S01]  /*9970*/  FFMA R20, R41, R61, R20 ;  /* 0x0000003d29147223 */ /* 0x000fe20000000014 */
[----:B------:R-:W-:Y:S01]  /*9980*/  F2FP.F16.F32.PACK_AB R109, R15, R3 ;  /* 0x000000030f6d723e */ /* 0x000fe200000000ff */
[----:B------:R-:W-:Y:S01]  /*9990*/  HADD2.F32 R66, -RZ, R72.H1_H1 ;  /* 0x30000048ff427230 */ /* 0x000fe20000004100 */
[----:B------:R-:W-:Y:S01]  /*99a0*/  F2FP.F16.F32.PACK_AB R110, R13, R12 ;  /* 0x0000000c0d6e723e */ /* 0x000fe200000000ff */
[C---:B------:R-:W-:Y:S01]  /*99b0*/  FMUL R24, R38.reuse, R28 ;  /* 0x0000001c26187220 */ /* 0x040fe20000400000 */
[----:B------:R-:W-:Y:S01]  /*99c0*/  F2FP.F16.F32.PACK_AB R111, R19, R14 ;  /* 0x0000000e136f723e */ /* 0x000fe200000000ff */
[C---:B------:R-:W-:Y:S01]  /*99d0*/  FFMA R21, R41.reuse, R62, R21 ;  /* 0x0000003e29157223 */ /* 0x040fe20000000015 */
[--C-:B------:R-:W-:Y:S02]  /*99e0*/  HADD2.F32 R67, -RZ, R73.reuse.H0_H0 ;  /* 0x20000049ff437230 */ /* 0x100fe40000004100 */
[C---:B------:R-:W-:Y:S01]  /*99f0*/  FMUL R25, R38.reuse, R29 ;  /* 0x0000001d26197220 */ /* 0x040fe20000400000 */
[C---:B------:R-:W-:Y:S01]  /*9a00*/  FFMA R22, R41.reuse, R63, R22 ;  /* 0x0000003f29167223 */ /* 0x040fe20000000016 */
[----:B------:R1:W-:Y:S01]  /*9a10*/  STS.128 [R95+0x6010], R108 ;  /* 0x0060106c5f007388 */ /* 0x0003e20000000c00 */
        /* <DEDUP_REMOVED lines=48> */
.L_x_146:
[----:B------:R-:W-:Y:S05]  /*9d20*/  BSYNC.RECONVERGENT B0 ;  /* 0x0000000000007941 */ /* 0x000fea0003800200 */
.L_x_145:
[----:B------:R-:W-:Y:S01]  /*9d30*/  BAR.SYNC.DEFER_BLOCKING 0x1, 0x80 ;  /* 0x0042000000007b1d */ /* 0x000fe20000010000 */
[----:B------:R-:W-:Y:S01]  /*9d40*/  UISETP.NE.AND UP0, UPT, UR47, -0x4, UPT ;  /* 0xfffffffc2f00788c */ /* 0x000fe2000bf05270 */
[----:B------:R-:W-:Y:S08]  /*9d50*/  IADD3 R0, PT, PT, R36, 0x1, RZ ;  /* 0x0000000124007810 */ /* 0x000ff00007ffe0ff */
[----:B------:R-:W-:Y:S05]  /*9d60*/  BRA.U !UP0, `(.L_x_147) ;  /* 0x0000000108287547 */ /* 0x000fea000b800000 */
[----:B------:R-:W-:Y:S01]  /*9d70*/  ISETP.NE.AND P0, PT, R99, RZ, PT ;  /* 0x000000ff6300720c */ /* 0x000fe20003f05270 */
[----:B------:R-:W-:Y:S01]  /*9d80*/  IMAD.U32 R3, RZ, RZ, UR46 ;  /* 0x0000002eff037e24 */ /* 0x000fe2000f8e00ff */
[----:B------:R-:W-:Y:S01]  /*9d90*/  UIADD3 UR4, UPT, UPT, UR46, 0x1, URZ ;  /* 0x000000012e047890 */ /* 0x000fe2000fffe0ff */
[----:B------:R-:W-:Y:S03]  /*9da0*/  IMAD.U32 R2, RZ, RZ, UR52 ;  /* 0x00000034ff027e24 */ /* 0x000fe6000f8e00ff */
[----:B------:R-:W-:Y:S04]  /*9db0*/  UISETP.NE.AND UP0, UPT, UR4, 0x4, UPT ;  /* 0x000000040400788c */ /* 0x000fe8000bf05270 */
[----:B------:R-:W-:Y:S03]  /*9dc0*/  USEL UR46, UR4, URZ, UP0 ;  /* 0x000000ff042e7287 */ /* 0x000fe60008000000 */
[----:B------:R-:W-:Y:S05]  /*9dd0*/  @P0 LEA R3, R3, UR44, 0x3 ;  /* 0x0000002c03030c11 */ /* 0x000fea000f8e18ff */
[----:B------:R-:W-:Y:S05]  /*9de0*/  @P0 VIADD R3, R3, 0x60 ;  /* 0x0000006003030836 */ /* 0x000fea0000000000 */
[----:B------:R-:W-:Y:S04]  /*9df0*/  @P0 PRMT R2, R2, 0x654, R3 ;  /* 0x0000065402020816 */ /* 0x000fe80000000003 */
[----:B------:R3:W-:Y:S03]  /*9e00*/  @P0 SYNCS.ARRIVE.TRANS64.RED.A1T0 RZ, [R2+URZ], RZ ;  /* 0x000000ff02ff09a7 */ /* 0x0007e600081004ff */
.L_x_147:
[----:B------:R-:W-:Y:S01]  /*9e10*/  R2UR UR4, R86 ;  /* 0x00000000560472ca */ /* 0x000fe200000e0000 */
[----:B------:R-:W-:Y:S01]  /*9e20*/  UISETP.NE.AND UP0, UPT, UR62, URZ, UPT ;  /* 0x000000ff3e00728c */ /* 0x000fe2000bf05270 */
[----:B------:R-:W-:Y:S01]  /*9e30*/  ISETP.NE.AND P0, PT, R89, 0x2, PT ;  /* 0x000000025900780c */ /* 0x000fe20003f05270 */
[----:B------:R-:W-:Y:S01]  /*9e40*/  UIADD3 UR16, UPT, UPT, UR38, UR63, URZ ;  /* 0x0000003f26107290 */ /* 0x000fe2000fffe0ff */
[----:B------:R-:W-:Y:S01]  /*9e50*/  ISETP.NE.AND P1, PT, R0, 0x4, PT ;  /* 0x000000040000780c */ /* 0x000fe20003f25270 */
[----:B------:R-:W-:Y:S01]  /*9e60*/  UIADD3 UR47, UPT, UPT, UR47, 0x4, URZ ;  /* 0x000000042f2f7890 */ /* 0x000fe2000fffe0ff */
[----:B---3--:R-:W-:Y:S01]  /*9e70*/  SEL R2, RZ, 0x1, P0 ;  /* 0x00000001ff027807 */ /* 0x008fe20000000000 */
[----:B------:R-:W-:Y:S01]  /*9e80*/  UMOV UR36, UR61 ;  /* 0x0000003d00247c82 */ /* 0x000fe20008000000 */
[----:B------:R-:W-:Y:S02]  /*9e90*/  SEL R3, RZ, 0x1, P1 ;  /* 0x00000001ff037807 */ /* 0x000fe40000800000 */
[----:B------:R-:W-:Y:S02]  /*9ea0*/  LOP3.LUT R91, R91, R2, RZ, 0x3c, !PT ;  /* 0x000000025b5b7212 */ /* 0x000fe400078e3cff */
[----:B------:R-:W-:Y:S01]  /*9eb0*/  LOP3.LUT R92, R92, R3, RZ, 0x3c, !PT ;  /* 0x000000035c5c7212 */ /* 0x000fe200078e3cff */
[----:B------:R-:W-:Y:S01]  /*9ec0*/  UIADD3 UR20, UPT, UPT, UR37, UR4, URZ ;  /* 0x0000000425147290 */ /* 0x000fe2000fffe0ff */
[----:B------:R-:W-:Y:S02]  /*9ed0*/  SEL R89, R89, RZ, P0 ;  /* 0x000000ff59597207 */ /* 0x000fe40000000000 */
[----:B------:R-:W-:Y:S01]  /*9ee0*/  SEL R36, R0, RZ, P1 ;  /* 0x000000ff00247207 */ /* 0x000fe20000800000 */
[----:B------:R-:W-:Y:S08]  /*9ef0*/  BRA.U UP0, `(.L_x_148) ;  /* 0xffffffbd00fc7547 */ /* 0x000ff0000b83ffff */
[----:B------:R-:W3:Y:S01]  /*9f00*/  LDCU.64 UR4, c[0x0][0x888] ;  /* 0x00011100ff0477ac */ /* 0x000ee20008000a00 */
[----:B------:R-:W4:Y:S01]  /*9f10*/  LDCU.64 UR6, c[0x0][0x890] ;  /* 0x00011200ff0677ac */ /* 0x000f220008000a00 */
[----:B---3--:R-:W-:Y:S02]  /*9f20*/  ISETP.NE.U32.AND P2, PT, RZ, UR4, PT ;  /* 0x00000004ff007c0c */ /* 0x008fe4000bf45070 */
[----:B----4-:R-:W-:Y:S02]  /*9f30*/  ISETP.NE.U32.AND P1, PT, RZ, UR6, PT ;  /* 0x00000006ff007c0c */ /* 0x010fe4000bf25070 */
[----:B------:R-:W-:Y:S02]  /*9f40*/  ISETP.NE.AND.EX P2, PT, RZ, UR5, PT, P2 ;  /* 0x00000005ff007c0c */ /* 0x000fe4000bf45320 */
[----:B------:R-:W-:-:S13]  /*9f50*/  ISETP.NE.AND.EX P0, PT, RZ, UR7, PT, P1 ;  /* 0x00000007ff007c0c */ /* 0x000fda000bf05310 */
[----:B------:R-:W-:Y:S05]  /*9f60*/  @P2 BRA P0, `(.L_x_149) ;  /* 0x00000000003c2947 */ /* 0x000fea0000000000 */
[----:B------:R-:W-:-:S13]  /*9f70*/  ISETP.NE.AND.EX P1, PT, RZ, UR7, PT, P1 ;  /* 0x00000007ff007c0c */ /* 0x000fda000bf25310 */
[----:B------:R-:W-:Y:S05]  /*9f80*/  @P1 BRA `(.L_x_150) ;  /* 0x00000000000c1947 */ /* 0x000fea0003800000 */
[----:B------:R-:W-:-:S13]  /*9f90*/  FSETP.NEU.AND P0, PT, R41, RZ, PT ;  /* 0x000000ff2900720b */ /* 0x000fda0003f0d000 */
[----:B------:R-:W-:Y:S05]  /*9fa0*/  @!P0 EXIT ;  /* 0x000000000000894d */ /* 0x000fea0003800000 */
[----:B------:R-:W-:Y:S05]  /*9fb0*/  BRA `(.L_x_149) ;  /* 0x0000000000287947 */ /* 0x000fea0003800000 */
.L_x_150:
[----:B------:R-:W-:Y:S01]  /*9fc0*/  ISETP.NE.AND P0, PT, R88, RZ, PT ;  /* 0x000000ff5800720c */ /* 0x000fe20003f05270 */
[----:B------:R-:W-:-:S12]  /*9fd0*/  BSSY.RECONVERGENT B0, `(.L_x_149) ;  /* 0x0000008000007945 */ /* 0x000fd80003800200 */
[----:B------:R-:W-:Y:S05]  /*9fe0*/  @P0 BRA `(.L_x_151) ;  /* 0x0000000000100947 */ /* 0x000fea0003800000 */
[----:B------:R-:W-:-:S04]  /*9ff0*/  ISETP.NE.U32.AND P0, PT, RZ, UR4, PT ;  /* 0x00000004ff007c0c */ /* 0x000fc8000bf05070 */
[----:B------:R-:W-:-:S13]  /*a000*/  ISETP.NE.AND.EX P0, PT, RZ, UR5, PT, P0 ;  /* 0x00000005ff007c0c */ /* 0x000fda000bf05300 */
[----:B------:R-:W-:Y:S05]  /*a010*/  @!P0 EXIT ;  /* 0x000000000000894d */ /* 0x000fea0003800000 */
[----:B------:R-:W-:Y:S05]  /*a020*/  BRA `(.L_x_152) ;  /* 0x0000000000087947 */ /* 0x000fea0003800000 */
.L_x_151:
[----:B------:R-:W-:-:S13]  /*a030*/  FSETP.NEU.AND P0, PT, R41, RZ, PT ;  /* 0x000000ff2900720b */ /* 0x000fda0003f0d000 */
[----:B------:R-:W-:Y:S05]  /*a040*/  @!P0 EXIT ;  /* 0x000000000000894d */ /* 0x000fea0003800000 */
.L_x_152:
[----:B------:R-:W-:Y:S05]  /*a050*/  BSYNC.RECONVERGENT B0 ;  /* 0x0000000000007941 */ /* 0x000fea0003800200 */
.L_x_149:
[----:B------:R-:W-:Y:S01]  /*a060*/  ULEA UR6, UR46, UR44, 0x3 ;  /* 0x0000002c2e067291 */ /* 0x000fe2000f8e18ff */
[----:B------:R-:W-:-:S04]  /*a070*/  DEPBAR.LE SB0, 0x0 ;  /* 0x000080000000791a */ /* 0x000fc80000000000 */
[----:B------:R-:W-:-:S04]  /*a080*/  UIADD3 UR6, UPT, UPT, UR6, 0x60, URZ ;  /* 0x0000006006067890 */ /* 0x000fc8000fffe0ff */
[----:B------:R-:W-:-:S09]  /*a090*/  UPRMT UR6, UR52, 0x654, UR6 ;  /* 0x0000065434067896 */ /* 0x000fd20008000006 */
[----:B------:R-:W-:Y:S01]  /*a0a0*/  SYNCS.ARRIVE.TRANS64.RED.A1T0 RZ, [UR6], RZ ;  /* 0x000000ffffff79a7 */ /* 0x000fe20008100406 */
[----:B------:R-:W-:Y:S05]  /*a0b0*/  EXIT ;  /* 0x000000000000794d */ /* 0x000fea0003800000 */
.L_x_24:
[----:B--2---:R2:W3:Y:S02]  /*a0c0*/  SYNCS.PHASECHK.TRANS64.TRYWAIT P0, [R3+URZ+0x100], R2 ;  /* 0x00010002030075a7 */ /* 0x0044e400080011ff */
[----:B---3--:R-:W-:Y:S05]  /*a0d0*/  @!P0 NANOSLEEP.SYNCS 0x989680 ;  /* 0x009896800000895d */ /* 0x008fea0003900000 */
[----:B------:R-:W3:Y:S02]  /*a0e0*/  @!P0 SYNCS.PHASECHK.TRANS64 P0, [R3+URZ+0x100], R2 ;  /* 0x00010002030085a7 */ /* 0x000ee400080010ff */
[----:B---3--:R-:W-:Y:S05]  /*a0f0*/  @!P0 BRA `(.L_x_24) ;  /* 0xfffffffc00f08947 */ /* 0x008fea000383ffff */
[----:B------:R-:W-:Y:S05]  /*a100*/  BRA `(.L_x_153) ;  /* 0xffffff7800f87947 */ /* 0x000fea000383ffff */
.L_x_27:
[----:B-1----:R-:W-:-:S07]  /*a110*/  MOV R0, UR5 ;  /* 0x0000000500007c02 */ /* 0x002fce0008000f00 */
.L_x_154:
[----:B-1----:R1:W2:Y:S02]  /*a120*/  SYNCS.PHASECHK.TRANS64.TRYWAIT P0, [R0+URZ+0x20], R3 ;  /* 0x00002003000075a7 */ /* 0x0022a400080011ff */
[----:B--2---:R-:W-:Y:S05]  /*a130*/  @!P0 NANOSLEEP.SYNCS 0x989680 ;  /* 0x009896800000895d */ /* 0x004fea0003900000 */
[----:B------:R-:W2:Y:S02]  /*a140*/  @!P0 SYNCS.PHASECHK.TRANS64 P0, [R0+URZ+0x20], R3 ;  /* 0x00002003000085a7 */ /* 0x000ea400080010ff */
[----:B--2---:R-:W-:Y:S05]  /*a150*/  @!P0 BRA `(.L_x_154) ;  /* 0xfffffffc00f08947 */ /* 0x004fea000383ffff */
[----:B------:R-:W-:Y:S05]  /*a160*/  BRA `(.L_x_26) ;  /* 0xffffff7c00507947 */ /* 0x000fea000383ffff */
.L_x_36:
[----:B-1----:R-:W-:-:S07]  /*a170*/  MOV R0, UR6 ;  /* 0x0000000600007c02 */ /* 0x002fce0008000f00 */
.L_x_155:
[----:B-1----:R1:W2:Y:S02]  /*a180*/  SYNCS.PHASECHK.TRANS64.TRYWAIT P0, [R0+URZ+0x20], R3 ;  /* 0x00002003000075a7 */ /* 0x0022a400080011ff */
[----:B--2---:R-:W-:Y:S05]  /*a190*/  @!P0 NANOSLEEP.SYNCS 0x989680 ;  /* 0x009896800000895d */ /* 0x004fea0003900000 */
[----:B------:R-:W2:Y:S02]  /*a1a0*/  @!P0 SYNCS.PHASECHK.TRANS64 P0, [R0+URZ+0x20], R3 ;  /* 0x00002003000085a7 */ /* 0x000ea400080010ff */
[----:B--2---:R-:W-:Y:S05]  /*a1b0*/  @!P0 BRA `(.L_x_155) ;  /* 0xfffffffc00f08947 */ /* 0x004fea000383ffff */
[----:B------:R-:W-:Y:S05]  /*a1c0*/  BRA `(.L_x_35) ;  /* 0xffffff8000647947 */ /* 0x000fea000383ffff */
.L_x_43:
[----:B-1----:R1:W4:Y:S02]  /*a1d0*/  SYNCS.PHASECHK.TRANS64.TRYWAIT P0, [R3+URZ+0x90], R0 ;  /* 0x00009000030075a7 */ /* 0x00232400080011ff */
[----:B----4-:R-:W-:Y:S05]  /*a1e0*/  @!P0 NANOSLEEP.SYNCS 0x989680 ;  /* 0x009896800000895d */ /* 0x010fea0003900000 */
[----:B------:R-:W4:Y:S02]  /*a1f0*/  @!P0 SYNCS.PHASECHK.TRANS64 P0, [R3+URZ+0x90], R0 ;  /* 0x00009000030085a7 */ /* 0x000f2400080010ff */
[----:B----4-:R-:W-:Y:S05]  /*a200*/  @!P0 BRA `(.L_x_43) ;  /* 0xfffffffc00f08947 */ /* 0x010fea000383ffff */
[----:B------:R-:W-:Y:S05]  /*a210*/  BRA `(.L_x_156) ;  /* 0xffffff8400587947 */ /* 0x000fea000383ffff */
.L_x_47:
[----:B-1----:R-:W-:-:S07]  /*a220*/  MOV R0, UR4 ;  /* 0x0000000400007c02 */ /* 0x002fce0008000f00 */
.L_x_157:
[----:B-1----:R1:W2:Y:S02]  /*a230*/  SYNCS.PHASECHK.TRANS64.TRYWAIT P0, [R0+URZ], R3 ;  /* 0x00000003000075a7 */ /* 0x0022a400080011ff */
[----:B--2---:R-:W-:Y:S05]  /*a240*/  @!P0 NANOSLEEP.SYNCS 0x989680 ;  /* 0x009896800000895d */ /* 0x004fea0003900000 */
[----:B------:R-:W2:Y:S02]  /*a250*/  @!P0 SYNCS.PHASECHK.TRANS64 P0, [R0+URZ], R3 ;  /* 0x00000003000085a7 */ /* 0x000ea400080010ff */
[----:B--2---:R-:W-:Y:S05]  /*a260*/  @!P0 BRA `(.L_x_157) ;  /* 0xfffffffc00f08947 */ /* 0x004fea000383ffff */
[----:B------:R-:W-:Y:S05]  /*a270*/  BRA `(.L_x_158) ;  /* 0xffffff8c00007947 */ /* 0x000fea000383ffff */
.L_x_48:
[----:B------:R-:W-:-:S07]  /*a280*/  MOV R0, UR5 ;  /* 0x0000000500007c02 */ /* 0x000fce0008000f00 */
.L_x_159:
[----:B-1----:R1:W2:Y:S02]  /*a290*/  SYNCS.PHASECHK.TRANS64.TRYWAIT P0, [R0+URZ], R3 ;  /* 0x00000003000075a7 */ /* 0x0022a400080011ff */
[----:B--2---:R-:W-:Y:S05]  /*a2a0*/  @!P0 NANOSLEEP.SYNCS 0x989680 ;  /* 0x009896800000895d */ /* 0x004fea0003900000 */
[----:B------:R-:W2:Y:S02]  /*a2b0*/  @!P0 SYNCS.PHASECHK.TRANS64 P0, [R0+URZ], R3 ;  /* 0x00000003000085a7 */ /* 0x000ea400080010ff */
[----:B--2---:R-:W-:Y:S05]  /*a2c0*/  @!P0 BRA `(.L_x_159) ;  /* 0xfffffffc00f08947 */ /* 0x004fea000383ffff */
[----:B------:R-:W-:Y:S05]  /*a2d0*/  BRA `(.L_x_160) ;  /* 0xffffff8c000c7947 */ /* 0x000fea000383ffff */
.L_x_49:
[----:B------:R-:W-:-:S07]  /*a2e0*/  MOV R0, UR5 ;  /* 0x0000000500007c02 */ /* 0x000fce0008000f00 */
.L_x_161:
[----:B-1----:R1:W2:Y:S02]  /*a2f0*/  SYNCS.PHASECHK.TRANS64.TRYWAIT P0, [R0+URZ], R3 ;  /* 0x00000003000075a7 */ /* 0x0022a400080011ff */
[----:B--2---:R-:W-:Y:S05]  /*a300*/  @!P0 NANOSLEEP.SYNCS 0x989680 ;  /* 0x009896800000895d */ /* 0x004fea0003900000 */
[----:B------:R-:W2:Y:S02]  /*a310*/  @!P0 SYNCS.PHASECHK.TRANS64 P0, [R0+URZ], R3 ;  /* 0x00000003000085a7 */ /* 0x000ea400080010ff */
[----:B--2---:R-:W-:Y:S05]  /*a320*/  @!P0 BRA `(.L_x_161) ;  /* 0xfffffffc00f08947 */ /* 0x004fea000383ffff */
[----:B------:R-:W-:Y:S05]  /*a330*/  BRA `(.L_x_162) ;  /* 0xffffff8c00187947 */ /* 0x000fea000383ffff */
.L_x_52:
[----:B-1----:R1:W2:Y:S02]  /*a340*/  SYNCS.PHASECHK.TRANS64.TRYWAIT P0, [R2+URZ+0xf0], R5 ;  /* 0x0000f005020075a7 */ /* 0x0022a400080011ff */
[----:B--2---:R-:W-:Y:S05]  /*a350*/  @!P0 NANOSLEEP.SYNCS 0x989680 ;  /* 0x009896800000895d */ /* 0x004fea0003900000 */
[----:B------:R-:W2:Y:S02]  /*a360*/  @!P0 SYNCS.PHASECHK.TRANS64 P0, [R2+URZ+0xf0], R5 ;  /* 0x0000f005020085a7 */ /* 0x000ea400080010ff */
[----:B--2---:R-:W-:Y:S05]  /*a370*/  @!P0 BRA `(.L_x_52) ;  /* 0xfffffffc00f08947 */ /* 0x004fea000383ffff */
[----:B------:R-:W-:Y:S05]  /*a380*/  BRA `(.L_x_163) ;  /* 0xffffff8c00747947 */ /* 0x000fea000383ffff */
.L_x_53:
[----:B------:R-:W-:-:S07]  /*a390*/  MOV R2, UR4 ;  /* 0x0000000400027c02 */ /* 0x000fce0008000f00 */
.L_x_164:
[----:B-1----:R1:W2:Y:S02]  /*a3a0*/  SYNCS.PHASECHK.TRANS64.TRYWAIT P0, [R2+URZ+0xa0], R5 ;  /* 0x0000a005020075a7 */ /* 0x0022a400080011ff */
[----:B--2---:R-:W-:Y:S05]  /*a3b0*/  @!P0 NANOSLEEP.SYNCS 0x989680 ;  /* 0x009896800000895d */ /* 0x004fea0003900000 */
[----:B------:R-:W2:Y:S02]  /*a3c0*/  @!P0 SYNCS.PHASECHK.TRANS64 P0, [R2+URZ+0xa0], R5 ;  /* 0x0000a005020085a7 */ /* 0x000ea400080010ff */
[----:B--2---:R-:W-:Y:S05]  /*a3d0*/  @!P0 BRA `(.L_x_164) ;  /* 0xfffffffc00f08947 */ /* 0x004fea000383ffff */
[----:B------:R-:W-:Y:S05]  /*a3e0*/  BRA `(.L_x_165) ;  /* 0xffffff8c00847947 */ /* 0x000fea000383ffff */
.L_x_54:
[----:B-1----:R1:W2:Y:S02]  /*a3f0*/  SYNCS.PHASECHK.TRANS64.TRYWAIT P1, [R2+URZ+0x90], R5 ;  /* 0x00009005020075a7 */ /* 0x0022a400080211ff */
[----:B--2---:R-:W-:Y:S05]  /*a400*/  @!P1 NANOSLEEP.SYNCS 0x989680 ;  /* 0x009896800000995d */ /* 0x004fea0003900000 */
[----:B------:R-:W2:Y:S02]  /*a410*/  @!P1 SYNCS.PHASECHK.TRANS64 P1, [R2+URZ+0x90], R5 ;  /* 0x00009005020095a7 */ /* 0x000ea400080210ff */
[----:B--2---:R-:W-:Y:S05]  /*a420*/  @!P1 BRA `(.L_x_54) ;  /* 0xfffffffc00f09947 */ /* 0x004fea000383ffff */
[----:B------:R-:W-:Y:S05]  /*a430*/  BRA `(.L_x_166) ;  /* 0xffffff8c00b47947 */ /* 0x000fea000383ffff */
.L_x_57:
[----:B------:R-:W-:-:S07]  /*a440*/  MOV R0, UR4 ;  /* 0x0000000400007c02 */ /* 0x000fce0008000f00 */
.L_x_167:
[----:B-1----:R1:W2:Y:S02]  /*a450*/  SYNCS.PHASECHK.TRANS64.TRYWAIT P0, [R0+URZ+0xa0], R3 ;  /* 0x0000a003000075a7 */ /* 0x0022a400080011ff */
[----:B--2---:R-:W-:Y:S05]  /*a460*/  @!P0 NANOSLEEP.SYNCS 0x989680 ;  /* 0x009896800000895d */ /* 0x004fea0003900000 */
[----:B------:R-:W2:Y:S02]  /*a470*/  @!P0 SYNCS.PHASECHK.TRANS64 P0, [R0+URZ+0xa0], R3 ;  /* 0x0000a003000085a7 */ /* 0x000ea400080010ff */
[----:B--2---:R-:W-:Y:S05]  /*a480*/  @!P0 BRA `(.L_x_167) ;  /* 0xfffffffc00f08947 */ /* 0x004fea000383ffff */
[----:B------:R-:W-:Y:S05]  /*a490*/  BRA `(.L_x_56) ;  /* 0xffffff9000087947 */ /* 0x000fea000383ffff */
.L_x_66:
[----:B-1----:R-:W-:-:S04]  /*a4a0*/  MOV R0, UR5 ;  /* 0x0000000500007c02 */ /* 0x002fc80008000f00 */
[----:B------:R1:W2:Y:S03]  /*a4b0*/  SYNCS.PHASECHK.TRANS64.TRYWAIT P0, [R0+URZ+0x8], R7 ;  /* 0x00000807000075a7 */ /* 0x0002a600080011ff */
[----:B--2---:R-:W-:Y:S05]  /*a4c0*/  @!P0 NANOSLEEP.SYNCS 0x989680 ;  /* 0x009896800000895d */ /* 0x004fea0003900000 */
[----:B------:R-:W2:Y:S02]  /*a4d0*/  @!P0 SYNCS.PHASECHK.TRANS64 P0, [R0+URZ+0x8], R7 ;  /* 0x00000807000085a7 */ /* 0x000ea400080010ff */
[----:B--2---:R-:W-:Y:S05]  /*a4e0*/  @!P0 BRA `(.L_x_66) ;  /* 0xfffffffc00ec8947 */ /* 0x004fea000383ffff */
[----:B------:R-:W-:Y:S05]  /*a4f0*/  BRA `(.L_x_65) ;  /* 0xffffff9000bc7947 */ /* 0x000fea000383ffff */
.L_x_68:
[----:B------:R-:W-:Y:S01]  /*a500*/  BSSY B0, `(.L_x_168) ;  /* 0x0000006000007945 */ /* 0x000fe20003800000 */
[----:B------:R-:W-:-:S07]  /*a510*/  MOV R15, 0xffffffff ;  /* 0xffffffff000f7802 */ /* 0x000fce0000000f00 */
[----:B-1---5:R-:W-:Y:S05]  /*a520*/  WARPSYNC.COLLECTIVE R15, `(.L_x_169) ;  /* 0x000000000f0c7348 */ /* 0x022fea0003c00000 */
[----:B------:R-:W-:Y:S02]  /*a530*/  ELECT P6, UR79, PT ;  /* 0x00000000004f782f */ /* 0x000fe400038c0000 */
[----:B------:R-:W-:Y:S01]  /*a540*/  MOV R14, UR79 ;  /* 0x0000004f000e7c02 */ /* 0x000fe20008000f00 */
[----:B-1---5:R-:W-:Y:S10]  /*a550*/  ENDCOLLECTIVE ;  /* 0x000000000000791b */ /* 0x022ff40003800000 */
.L_x_169:
[----:B------:R-:W-:Y:S05]  /*a560*/  BSYNC B0 ;  /* 0x0000000000007941 */ /* 0x000fea0003800000 */
.L_x_168:
[----:B------:R-:W-:Y:S01]  /*a570*/  PLOP3.LUT P0, PT, P6, PT, PT, 0x80, 0x8 ;  /* 0x000000000008781c */ /* 0x000fe2000370f070 */
[----:B------:R-:W-:-:S12]  /*a580*/  BRA `(.L_x_170) ;  /* 0xffffff9000e87947 */ /* 0x000fd8000383ffff */
.L_x_70:
[----:B-1----:R-:W-:-:S04]  /*a590*/  MOV R0, UR5 ;  /* 0x0000000500007c02 */ /* 0x002fc80008000f00 */
[----:B------:R1:W2:Y:S03]  /*a5a0*/  SYNCS.PHASECHK.TRANS64.TRYWAIT P0, [R0+URZ+0x8], R5 ;  /* 0x00000805000075a7 */ /* 0x0002a600080011ff */
[----:B--2---:R-:W-:Y:S05]  /*a5b0*/  @!P0 NANOSLEEP.SYNCS 0x989680 ;  /* 0x009896800000895d */ /* 0x004fea0003900000 */
[----:B------:R-:W2:Y:S02]  /*a5c0*/  @!P0 SYNCS.PHASECHK.TRANS64 P0, [R0+URZ+0x8], R5 ;  /* 0x00000805000085a7 */ /* 0x000ea400080010ff */
[----:B--2---:R-:W-:Y:S05]  /*a5d0*/  @!P0 BRA `(.L_x_70) ;  /* 0xfffffffc00ec8947 */ /* 0x004fea000383ffff */
[----:B------:R-:W-:Y:S05]  /*a5e0*/  BRA `(.L_x_69) ;  /* 0xffffff9000ec7947 */ /* 0x000fea000383ffff */
.L_x_71:
[----:B-1----:R1:W2:Y:S02]  /*a5f0*/  SYNCS.PHASECHK.TRANS64.TRYWAIT P0, [R0+URZ+0x90], R5 ;  /* 0x00009005000075a7 */ /* 0x0022a400080011ff */
[----:B--2---:R-:W-:Y:S05]  /*a600*/  @!P0 NANOSLEEP.SYNCS 0x989680 ;  /* 0x009896800000895d */ /* 0x004fea0003900000 */
[----:B------:R-:W2:Y:S02]  /*a610*/  @!P0 SYNCS.PHASECHK.TRANS64 P0, [R0+URZ+0x90], R5 ;  /* 0x00009005000085a7 */ /* 0x000ea400080010ff */
[----:B--2---:R-:W-:Y:S05]  /*a620*/  @!P0 BRA `(.L_x_71) ;  /* 0xfffffffc00f08947 */ /* 0x004fea000383ffff */
[----:B------:R-:W-:Y:S05]  /*a630*/  BRA `(.L_x_171) ;  /* 0xffffff9400f87947 */ /* 0x000fea000383ffff */
.L_x_73:
[----:B------:R-:W-:-:S07]  /*a640*/  MOV R0, UR46 ;  /* 0x0000002e00007c02 */ /* 0x000fce0008000f00 */
.L_x_172:
[----:B-1----:R1:W2:Y:S02]  /*a650*/  SYNCS.PHASECHK.TRANS64.TRYWAIT P0, [R0+URZ+0xd0], R5 ;  /* 0x0000d005000075a7 */ /* 0x0022a400080011ff */
[----:B--2---:R-:W-:Y:S05]  /*a660*/  @!P0 NANOSLEEP.SYNCS 0x989680 ;  /* 0x009896800000895d */ /* 0x004fea0003900000 */
[----:B------:R-:W2:Y:S02]  /*a670*/  @!P0 SYNCS.PHASECHK.TRANS64 P0, [R0+URZ+0xd0], R5 ;  /* 0x0000d005000085a7 */ /* 0x000ea400080010ff */
[----:B--2---:R-:W-:Y:S05]  /*a680*/  @!P0 BRA `(.L_x_172) ;  /* 0xfffffffc00f08947 */ /* 0x004fea000383ffff */
[----:B------:R-:W-:Y:S05]  /*a690*/  BRA `(.L_x_173) ;  /* 0xffffff9800447947 */ /* 0x000fea000383ffff */
.L_x_76:
[----:B------:R-:W-:Y:S07]  /*a6a0*/  MOV R0, UR7 ;  /* 0x0000000700007c02 */ /* 0x000fee0008000f00 */
.L_x_174:
[----:B-1----:R1:W2:Y:S02]  /*a6b0*/  SYNCS.PHASECHK.TRANS64.TRYWAIT P0, [R0+URZ], R5 ;  /* 0x00000005000075a7 */ /* 0x0022a400080011ff */
[----:B--2---:R-:W-:Y:S05]  /*a6c0*/  @!P0 NANOSLEEP.SYNCS 0x989680 ;  /* 0x009896800000895d */ /* 0x004fea0003900000 */
[----:B------:R-:W2:Y:S02]  /*a6d0*/  @!P0 SYNCS.PHASECHK.TRANS64 P0, [R0+URZ], R5 ;  /* 0x00000005000085a7 */ /* 0x000ea400080010ff */
[----:B--2---:R-:W-:Y:S05]  /*a6e0*/  @!P0 BRA `(.L_x_174) ;  /* 0xfffffffc00f08947 */ /* 0x004fea000383ffff */
[----:B------:R-:W-:Y:S05]  /*a6f0*/  BRA `(.L_x_75) ;  /* 0xffffff9800587947 */ /* 0x000fea000383ffff */
.L_x_80:
[----:B-1----:R-:W-:-:S07]  /*a700*/  MOV R0, UR4 ;  /* 0x0000000400007c02 */ /* 0x002fce0008000f00 */
.L_x_175:
[----:B-1----:R1:W2:Y:S02]  /*a710*/  SYNCS.PHASECHK.TRANS64.TRYWAIT P0, [R0+URZ], R3 ;  /* 0x00000003000075a7 */ /* 0x0022a400080011ff */
[----:B--2---:R-:W-:Y:S05]  /*a720*/  @!P0 NANOSLEEP.SYNCS 0x989680 ;  /* 0x009896800000895d */ /* 0x004fea0003900000 */
[----:B------:R-:W2:Y:S02]  /*a730*/  @!P0 SYNCS.PHASECHK.TRANS64 P0, [R0+URZ], R3 ;  /* 0x00000003000085a7 */ /* 0x000ea400080010ff */
[----:B--2---:R-:W-:Y:S05]  /*a740*/  @!P0 BRA `(.L_x_175) ;  /* 0xfffffffc00f08947 */ /* 0x004fea000383ffff */
[----:B------:R-:W-:Y:S05]  /*a750*/  BRA `(.L_x_176) ;  /* 0xffffff9c009c7947 */ /* 0x000fea000383ffff */
.L_x_81:
[----:B------:R-:W-:-:S07]  /*a760*/  MOV R0, UR5 ;  /* 0x0000000500007c02 */ /* 0x000fce0008000f00 */
.L_x_177:
[----:B-1----:R1:W2:Y:S02]  /*a770*/  SYNCS.PHASECHK.TRANS64.TRYWAIT P0, [R0+URZ], R3 ;  /* 0x00000003000075a7 */ /* 0x0022a400080011ff */
[----:B--2---:R-:W-:Y:S05]  /*a780*/  @!P0 NANOSLEEP.SYNCS 0x989680 ;  /* 0x009896800000895d */ /* 0x004fea0003900000 */
[----:B------:R-:W2:Y:S02]  /*a790*/  @!P0 SYNCS.PHASECHK.TRANS64 P0, [R0+URZ], R3 ;  /* 0x00000003000085a7 */ /* 0x000ea400080010ff */
[----:B--2---:R-:W-:Y:S05]  /*a7a0*/  @!P0 BRA `(.L_x_177) ;  /* 0xfffffffc00f08947 */ /* 0x004fea000383ffff */
[----:B------:R-:W-:Y:S05]  /*a7b0*/  BRA `(.L_x_178) ;  /* 0xffffff9c00a87947 */ /* 0x000fea000383ffff */
.L_x_82:
[----:B------:R-:W-:-:S07]  /*a7c0*/  MOV R0, UR5 ;  /* 0x0000000500007c02 */ /* 0x000fce0008000f00 */
.L_x_179:
[----:B-1----:R1:W2:Y:S02]  /*a7d0*/  SYNCS.PHASECHK.TRANS64.TRYWAIT P0, [R0+URZ], R3 ;  /* 0x00000003000075a7 */ /* 0x0022a400080011ff */
[----:B--2---:R-:W-:Y:S05]  /*a7e0*/  @!P0 NANOSLEEP.SYNCS 0x989680 ;  /* 0x009896800000895d */ /* 0x004fea0003900000 */
[----:B------:R-:W2:Y:S02]  /*a7f0*/  @!P0 SYNCS.PHASECHK.TRANS64 P0, [R0+URZ], R3 ;  /* 0x00000003000085a7 */ /* 0x000ea400080010ff */
[----:B--2---:R-:W-:Y:S05]  /*a800*/  @!P0 BRA `(.L_x_179) ;  /* 0xfffffffc00f08947 */ /* 0x004fea000383ffff */
[----:B------:R-:W-:Y:S05]  /*a810*/  BRA `(.L_x_180) ;  /* 0xffffff9c00b47947 */ /* 0x000fea000383ffff */
.L_x_85:
[----:B------:R-:W-:-:S07]  /*a820*/  MOV R0, UR41 ;  /* 0x0000002900007c02 */ /* 0x000fce0008000f00 */
.L_x_181:
[----:B-1----:R1:W2:Y:S02]  /*a830*/  SYNCS.PHASECHK.TRANS64.TRYWAIT P1, [R0+URZ+0x110], R3 ;  /* 0x00011003000075a7 */ /* 0x0022a400080211ff */
[----:B--2---:R-:W-:Y:S05]  /*a840*/  @!P1 NANOSLEEP.SYNCS 0x989680 ;  /* 0x009896800000995d */ /* 0x004fea0003900000 */
[----:B------:R-:W2:Y:S02]  /*a850*/  @!P1 SYNCS.PHASECHK.TRANS64 P1, [R0+URZ+0x110], R3 ;  /* 0x00011003000095a7 */ /* 0x000ea400080210ff */
[----:B--2---:R-:W-:Y:S05]  /*a860*/  @!P1 BRA `(.L_x_181) ;  /* 0xfffffffc00f09947 */ /* 0x004fea000383ffff */
[----:B------:R-:W-:Y:S05]  /*a870*/  BRA `(.L_x_182) ;  /* 0xffffffa000007947 */ /* 0x000fea000383ffff */
.L_x_90:
[----:B--2---:R2:W3:Y:S02]  /*a880*/  SYNCS.PHASECHK.TRANS64.TRYWAIT P0, [R12+URZ+0x90], R9 ;  /* 0x000090090c0075a7 */ /* 0x0044e400080011ff */
[----:B---3--:R-:W-:Y:S05]  /*a890*/  @!P0 NANOSLEEP.SYNCS 0x989680 ;  /* 0x009896800000895d */ /* 0x008fea0003900000 */
[----:B------:R-:W3:Y:S02]  /*a8a0*/  @!P0 SYNCS.PHASECHK.TRANS64 P0, [R12+URZ+0x90], R9 ;  /* 0x000090090c0085a7 */ /* 0x000ee400080010ff */
[----:B---3--:R-:W-:Y:S05]  /*a8b0*/  @!P0 BRA `(.L_x_90) ;  /* 0xfffffffc00f08947 */ /* 0x008fea000383ffff */
[----:B------:R-:W-:Y:S05]  /*a8c0*/  BRA `(.L_x_183) ;  /* 0xffffffa400287947 */ /* 0x000fea000383ffff */
.L_x_93:
[----:B------:R-:W-:Y:S07]  /*a8d0*/  MOV R0, UR21 ;  /* 0x0000001500007c02 */ /* 0x000fee0008000f00 */
.L_x_184:
[----:B--2---:R2:W3:Y:S02]  /*a8e0*/  SYNCS.PHASECHK.TRANS64.TRYWAIT P2, [R0+URZ+0x88], R11 ;  /* 0x0000880b000075a7 */ /* 0x0044e400080411ff */
[----:B---3--:R-:W-:Y:S05]  /*a8f0*/  @!P2 NANOSLEEP.SYNCS 0x989680 ;  /* 0x009896800000a95d */ /* 0x008fea0003900000 */
[----:B------:R-:W3:Y:S02]  /*a900*/  @!P2 SYNCS.PHASECHK.TRANS64 P2, [R0+URZ+0x88], R11 ;  /* 0x0000880b0000a5a7 */ /* 0x000ee400080410ff */
[----:B---3--:R-:W-:Y:S05]  /*a910*/  @!P2 BRA `(.L_x_184) ;  /* 0xfffffffc00f0a947 */ /* 0x008fea000383ffff */
[----:B------:R-:W-:Y:S05]  /*a920*/  BRA `(.L_x_92) ;  /* 0xffffffa800907947 */ /* 0x000fea000383ffff */
.L_x_96:
[----:B--2---:R-:W-:Y:S07]  /*a930*/  MOV R0, UR21 ;  /* 0x0000001500007c02 */ /* 0x004fee0008000f00 */
.L_x_185:
[----:B--2---:R2:W3:Y:S02]  /*a940*/  SYNCS.PHASECHK.TRANS64.TRYWAIT P0, [R0+URZ+0x60], R9 ;  /* 0x00006009000075a7 */ /* 0x0044e400080011ff */
[----:B---3--:R-:W-:Y:S05]  /*a950*/  @!P0 NANOSLEEP.SYNCS 0x989680 ;  /* 0x009896800000895d */ /* 0x008fea0003900000 */
[----:B------:R-:W3:Y:S02]  /*a960*/  @!P0 SYNCS.PHASECHK.TRANS64 P0, [R0+URZ+0x60], R9 ;  /* 0x00006009000085a7 */ /* 0x000ee400080010ff */
[----:B---3--:R-:W-:Y:S05]  /*a970*/  @!P0 BRA `(.L_x_185) ;  /* 0xfffffffc00f08947 */ /* 0x008fea000383ffff */
[----:B------:R-:W-:Y:S05]  /*a980*/  BRA `(.L_x_186) ;  /* 0xffffffa800ec7947 */ /* 0x000fea000383ffff */
.L_x_97:
[----:B------:R-:W-:Y:S07]  /*a990*/  MOV R0, UR21 ;  /* 0x0000001500007c02 */ /* 0x000fee0008000f00 */
.L_x_187:
[----:B--2---:R2:W3:Y:S02]  /*a9a0*/  SYNCS.PHASECHK.TRANS64.TRYWAIT P0, [R0+URZ+0x68], R9 ;  /* 0x00006809000075a7 */ /* 0x0044e400080011ff */
[----:B---3--:R-:W-:Y:S05]  /*a9b0*/  @!P0 NANOSLEEP.SYNCS 0x989680 ;  /* 0x009896800000895d */ /* 0x008fea0003900000 */
[----:B------:R-:W3:Y:S02]  /*a9c0*/  @!P0 SYNCS.PHASECHK.TRANS64 P0, [R0+URZ+0x68], R9 ;  /* 0x00006809000085a7 */ /* 0x000ee400080010ff */
[----:B---3--:R-:W-:Y:S05]  /*a9d0*/  @!P0 BRA `(.L_x_187) ;  /* 0xfffffffc00f08947 */ /* 0x008fea000383ffff */
[----:B------:R-:W-:Y:S05]  /*a9e0*/  BRA `(.L_x_188) ;  /* 0xffffffac00287947 */ /* 0x000fea000383ffff */
.L_x_98:
[----:B------:R-:W-:Y:S07]  /*a9f0*/  MOV R0, UR21 ;  /* 0x0000001500007c02 */ /* 0x000fee0008000f00 */
.L_x_189:
[----:B--2---:R2:W3:Y:S02]  /*aa00*/  SYNCS.PHASECHK.TRANS64.TRYWAIT P0, [R0+URZ+0x70], R9 ;  /* 0x00007009000075a7 */ /* 0x0044e400080011ff */
[----:B---3--:R-:W-:Y:S05]  /*aa10*/  @!P0 NANOSLEEP.SYNCS 0x989680 ;  /* 0x009896800000895d */ /* 0x008fea0003900000 */
[----:B------:R-:W3:Y:S02]  /*aa20*/  @!P0 SYNCS.PHASECHK.TRANS64 P0, [R0+URZ+0x70], R9 ;  /* 0x00007009000085a7 */ /* 0x000ee400080010ff */
[----:B---3--:R-:W-:Y:S05]  /*aa30*/  @!P0 BRA `(.L_x_189) ;  /* 0xfffffffc00f08947 */ /* 0x008fea000383ffff */
[----:B------:R-:W-:Y:S05]  /*aa40*/  BRA `(.L_x_190) ;  /* 0xffffffac00707947 */ /* 0x000fea000383ffff */
.L_x_99:
[----:B------:R-:W-:Y:S07]  /*aa50*/  MOV R0, UR21 ;  /* 0x0000001500007c02 */ /* 0x000fee0008000f00 */
.L_x_191:
[----:B--2---:R2:W3:Y:S02]  /*aa60*/  SYNCS.PHASECHK.TRANS64.TRYWAIT P0, [R0+URZ+0x78], R9 ;  /* 0x00007809000075a7 */ /* 0x0044e400080011ff */
[----:B---3--:R-:W-:Y:S05]  /*aa70*/  @!P0 NANOSLEEP.SYNCS 0x989680 ;  /* 0x009896800000895d */ /* 0x008fea0003900000 */
[----:B------:R-:W3:Y:S02]  /*aa80*/  @!P0 SYNCS.PHASECHK.TRANS64 P0, [R0+URZ+0x78], R9 ;  /* 0x00007809000085a7 */ /* 0x000ee400080010ff */
[----:B---3--:R-:W-:Y:S05]  /*aa90*/  @!P0 BRA `(.L_x_191) ;  /* 0xfffffffc00f08947 */ /* 0x008fea000383ffff */
[----:B------:R-:W-:Y:S05]  /*aaa0*/  BRA `(.L_x_192) ;  /* 0xffffffac00b47947 */ /* 0x000fea000383ffff */
.L_x_101:
[----:B------:R-:W-:-:S07]  /*aab0*/  MOV R0, UR21 ;  /* 0x0000001500007c02 */ /* 0x000fce0008000f00 */
.L_x_193:
[----:B---3--:R3:W4:Y:S02]  /*aac0*/  SYNCS.PHASECHK.TRANS64.TRYWAIT P0, [R0+URZ+0x60], R3 ;  /* 0x00006003000075a7 */ /* 0x00872400080011ff */
[----:B----4-:R-:W-:Y:S05]  /*aad0*/  @!P0 NANOSLEEP.SYNCS 0x989680 ;  /* 0x009896800000895d */ /* 0x010fea0003900000 */
[----:B------:R-:W4:Y:S02]  /*aae0*/  @!P0 SYNCS.PHASECHK.TRANS64 P0, [R0+URZ+0x60], R3 ;  /* 0x00006003000085a7 */ /* 0x000f2400080010ff */
[----:B----4-:R-:W-:Y:S05]  /*aaf0*/  @!P0 BRA `(.L_x_193) ;  /* 0xfffffffc00f08947 */ /* 0x010fea000383ffff */
[----:B------:R-:W-:Y:S05]  /*ab00*/  BRA `(.L_x_194) ;  /* 0xffffffb000287947 */ /* 0x000fea000383ffff */
.L_x_102:
[----:B---3--:R-:W-:-:S07]  /*ab10*/  MOV R0, UR21 ;  /* 0x0000001500007c02 */ /* 0x008fce0008000f00 */
.L_x_195:
[----:B---3--:R3:W4:Y:S02]  /*ab20*/  SYNCS.PHASECHK.TRANS64.TRYWAIT P0, [R0+URZ+0x68], R3 ;  /* 0x00006803000075a7 */ /* 0x00872400080011ff */
[----:B----4-:R-:W-:Y:S05]  /*ab30*/  @!P0 NANOSLEEP.SYNCS 0x989680 ;  /* 0x009896800000895d */ /* 0x010fea0003900000 */
[----:B------:R-:W4:Y:S02]  /*ab40*/  @!P0 SYNCS.PHASECHK.TRANS64 P0, [R0+URZ+0x68], R3 ;  /* 0x00006803000085a7 */ /* 0x000f2400080010ff */
[----:B----4-:R-:W-:Y:S05]  /*ab50*/  @!P0 BRA `(.L_x_195) ;  /* 0xfffffffc00f08947 */ /* 0x010fea000383ffff */
[----:B------:R-:W-:Y:S05]  /*ab60*/  BRA `(.L_x_196) ;  /* 0xffffffb000187947 */ /* 0x000fea000383ffff */
.L_x_103:
[----:B---3--:R-:W-:-:S07]  /*ab70*/  MOV R0, UR21 ;  /* 0x0000001500007c02 */ /* 0x008fce0008000f00 */
.L_x_197:
[----:B---3--:R3:W4:Y:S02]  /*ab80*/  SYNCS.PHASECHK.TRANS64.TRYWAIT P0, [R0+URZ+0x70], R3 ;  /* 0x00007003000075a7 */ /* 0x00872400080011ff */
[----:B----4-:R-:W-:Y:S05]  /*ab90*/  @!P0 NANOSLEEP.SYNCS 0x989680 ;  /* 0x009896800000895d */ /* 0x010fea0003900000 */
[----:B------:R-:W4:Y:S02]  /*aba0*/  @!P0 SYNCS.PHASECHK.TRANS64 P0, [R0+URZ+0x70], R3 ;  /* 0x00007003000085a7 */ /* 0x000f2400080010ff */
[----:B----4-:R-:W-:Y:S05]  /*abb0*/  @!P0 BRA `(.L_x_197) ;  /* 0xfffffffc00f08947 */ /* 0x010fea000383ffff */
[----:B------:R-:W-:Y:S05]  /*abc0*/  BRA `(.L_x_198) ;  /* 0xffffffb000087947 */ /* 0x000fea000383ffff */
.L_x_105:
[----:B--2---:R2:W3:Y:S02]  /*abd0*/  SYNCS.PHASECHK.TRANS64.TRYWAIT P0, [R3+URZ+0x90], R0 ;  /* 0x00009000030075a7 */ /* 0x0044e400080011ff */
[----:B---3--:R-:W-:Y:S05]  /*abe0*/  @!P0 NANOSLEEP.SYNCS 0x989680 ;  /* 0x009896800000895d */ /* 0x008fea0003900000 */
[----:B------:R-:W3:Y:S02]  /*abf0*/  @!P0 SYNCS.PHASECHK.TRANS64 P0, [R3+URZ+0x90], R0 ;  /* 0x00009000030085a7 */ /* 0x000ee400080010ff */
[----:B---3--:R-:W-:Y:S05]  /*ac00*/  @!P0 BRA `(.L_x_105) ;  /* 0xfffffffc00f08947 */ /* 0x008fea000383ffff */
[----:B------:R-:W-:Y:S05]  /*ac10*/  BRA `(.L_x_199) ;  /* 0xffffffb000c87947 */ /* 0x000fea000383ffff */
.L_x_116:
[----:B-1----:R-:W-:Y:S04]  /*ac20*/  MOV R0, UR44 ;  /* 0x0000002c00007c02 */ /* 0x002fe80008000f00 */
[----:B------:R1:W2:Y:S03]  /*ac30*/  SYNCS.PHASECHK.TRANS64.TRYWAIT P0, [R0+URZ+0x40], R5 ;  /* 0x00004005000075a7 */ /* 0x0002a600080011ff */
[----:B--2---:R-:W-:Y:S05]  /*ac40*/  @!P0 NANOSLEEP.SYNCS 0x989680 ;  /* 0x009896800000895d */ /* 0x004fea0003900000 */
[----:B------:R-:W2:Y:S02]  /*ac50*/  @!P0 SYNCS.PHASECHK.TRANS64 P0, [R0+URZ+0x40], R5 ;  /* 0x00004005000085a7 */ /* 0x000ea400080010ff */
[----:B--2---:R-:W-:Y:S05]  /*ac60*/  @!P0 BRA `(.L_x_116) ;  /* 0xfffffffc00ec8947 */ /* 0x004fea000383ffff */
[----:B------:R-:W-:Y:S05]  /*ac70*/  BRA `(.L_x_115) ;  /* 0xffffffc0001c7947 */ /* 0x000fea000383ffff */
.L_x_118:
[----:B-1----:R1:W3:Y:S02]  /*ac80*/  SYNCS.PHASECHK.TRANS64.TRYWAIT P1, [R100+URZ+0xb0], R3 ;  /* 0x0000b003640075a7 */ /* 0x0022e400080211ff */
[----:B---3--:R-:W-:Y:S05]  /*ac90*/  @!P1 NANOSLEEP.SYNCS 0x989680 ;  /* 0x009896800000995d */ /* 0x008fea0003900000 */
[----:B------:R-:W3:Y:S02]  /*aca0*/  @!P1 SYNCS.PHASECHK.TRANS64 P1, [R100+URZ+0xb0], R3 ;  /* 0x0000b003640095a7 */ /* 0x000ee400080210ff */
[----:B---3--:R-:W-:Y:S05]  /*acb0*/  @!P1 BRA `(.L_x_118) ;  /* 0xfffffffc00f09947 */ /* 0x008fea000383ffff */
[----:B------:R-:W-:Y:S05]  /*acc0*/  BRA `(.L_x_117) ;  /* 0xffffffc000447947 */ /* 0x000fea000383ffff */
.L_x_127:
[----:B---3--:R3:W4:Y:S02]  /*acd0*/  SYNCS.PHASECHK.TRANS64.TRYWAIT P0, [R3+URZ+0x40], R0 ;  /* 0x00004000030075a7 */ /* 0x00872400080011ff */
[----:B----4-:R-:W-:Y:S05]  /*ace0*/  @!P0 NANOSLEEP.SYNCS 0x989680 ;  /* 0x009896800000895d */ /* 0x010fea0003900000 */
[----:B------:R-:W4:Y:S02]  /*acf0*/  @!P0 SYNCS.PHASECHK.TRANS64 P0, [R3+URZ+0x40], R0 ;  /* 0x00004000030085a7 */ /* 0x000f2400080010ff */
[----:B----4-:R-:W-:Y:S05]  /*ad00*/  @!P0 BRA `(.L_x_127) ;  /* 0xfffffffc00f08947 */ /* 0x010fea000383ffff */
[----:B------:R-:W-:Y:S05]  /*ad10*/  BRA `(.L_x_126) ;  /* 0xffffffcc00207947 */ /* 0x000fea000383ffff */
.L_x_135:
[----:B---3--:R3:W4:Y:S02]  /*ad20*/  SYNCS.PHASECHK.TRANS64.TRYWAIT P0, [R62+URZ+0x40], R5 ;  /* 0x000040053e0075a7 */ /* 0x00872400080011ff */
[----:B----4-:R-:W-:Y:S05]  /*ad30*/  @!P0 NANOSLEEP.SYNCS 0x989680 ;  /* 0x009896800000895d */ /* 0x010fea0003900000 */
[----:B------:R-:W4:Y:S02]  /*ad40*/  @!P0 SYNCS.PHASECHK.TRANS64 P0, [R62+URZ+0x40], R5 ;  /* 0x000040053e0085a7 */ /* 0x000f2400080010ff */
[----:B----4-:R-:W-:Y:S05]  /*ad50*/  @!P0 BRA `(.L_x_135) ;  /* 0xfffffffc00f08947 */ /* 0x010fea000383ffff */
[----:B------:R-:W-:Y:S05]  /*ad60*/  BRA `(.L_x_134) ;  /* 0xffffffd800247947 */ /* 0x000fea000383ffff */
.L_x_143:
[----:B---3--:R3:W4:Y:S02]  /*ad70*/  SYNCS.PHASECHK.TRANS64.TRYWAIT P0, [R62+URZ+0x40], R5 ;  /* 0x000040053e0075a7 */ /* 0x00872400080011ff */
[----:B----4-:R-:W-:Y:S05]  /*ad80*/  @!P0 NANOSLEEP.SYNCS 0x989680 ;  /* 0x009896800000895d */ /* 0x010fea0003900000 */
[----:B------:R-:W4:Y:S02]  /*ad90*/  @!P0 SYNCS.PHASECHK.TRANS64 P0, [R62+URZ+0x40], R5 ;  /* 0x000040053e0085a7 */ /* 0x000f2400080010ff */
[----:B----4-:R-:W-:Y:S05]  /*ada0*/  @!P0 BRA `(.L_x_143) ;  /* 0xfffffffc00f08947 */ /* 0x010fea000383ffff */
[----:B------:R-:W-:Y:S05]  /*adb0*/  BRA `(.L_x_142) ;  /* 0xffffffe400287947 */ /* 0x000fea000383ffff */
        .weak           $__internal_0_$__cuda_sm10x_tcgen05_guardrail_trap_col_being_dealloced_not_returned_by_alloc
        .type           $__internal_0_$__cuda_sm10x_tcgen05_guardrail_trap_col_being_dealloced_not_returned_by_alloc,@function
        .size           $__internal_0_$__cuda_sm10x_tcgen05_guardrail_trap_col_being_dealloced_not_returned_by_alloc,($__internal_1_$__cuda_sm10x_tcgen05_guardrail_trap_phase_invalid_during_alloc - $__internal_0_$__cuda_sm10x_tcgen05_guardrail_trap_col_being_dealloced_not_returned_by_alloc)
$__internal_0_$__cuda_sm10x_tcgen05_guardrail_trap_col_being_dealloced_not_returned_by_alloc:
[----:B------:R-:W-:Y:S05]  /*adc0*/  BPT.TRAP 0x1 ;  /* 0x000000040000795c */ /* 0x000fea0000300000 */
[----:B------:R-:W-:-:S04]  /*add0*/  HFMA2 R3, -RZ, RZ, 0, 0 ;  /* 0x00000000ff037431 */ /* 0x000fc800000001ff */
[----:B------:R-:W-:Y:S05]  /*ade0*/  RET.REL.NODEC R2 `(_ZN7cutlass13device_kernelINS_4gemm6kernel13GemmUniversalIN4cute5tupleIJiiiiEEENS1_10collective13CollectiveMmaINS1_35MainloopSm100TmaUmmaWarpSpecializedILi4ELi2ELi4ENS5_IJNS4_1CILi4EEESB_NSA_ILi1EEEEEEEENS5_IJNSA_ILi256EEENSA_ILi128EEESG_EEENS_6half_tENS5_IJlSC_lEEESI_SJ_NS4_8TiledMMAINS4_8MMA_AtomIJNS4_26SM100_MMA_F16BF16_2x1SM_SSISI_SI_fLi256ELi128ELNS4_4UMMA5MajorE0ELSO_0ELNSN_7ScaleInE0ELSP_0EEEEEENS4_6LayoutINS5_IJSC_SC_SC_EEENS5_IJNSA_ILi0EEESU_SU_EEEEENS5_IJNS4_10UnderscoreESX_SX_EEEEENS4_28SM100_TMA_2SM_LOAD_MULTICASTENS4_14ComposedLayoutINS4_7SwizzleILi3ELi4ELi3EEENS4_18smem_ptr_flag_bitsILi16EEENSS_INS5_IJNSA_ILi8EEENSA_ILi64EEEEEENS5_IJS17_SC_EEEEEEEvNS4_8identityES10_S1B_vS1C_EENS_8epilogue10collective18CollectiveEpilogueINS1E_23Sm100TmaWarpSpecializedILi4ELi2ELi32ELb1ELb0EEEJNS5_IJSG_SG_SG_EEENS5_IJNSS_ISG_SC_EENSS_INSA_ILi32EEESC_EEEEESI_SJ_SI_SJ_NS1E_6fusion15FusionCallbacksIS1I_NS1O_17LinearCombinationISI_fSI_fLNS_15FloatRoundStyleE2EEES1J_S1N_JEEENS4_5SM1004TMEM4LOAD26SM100_TMEM_LOAD_32dp32b32xENS4_13SM90_TMA_LOADENS11_INS12_ILi2ELi4ELi3EEES15_NSS_INS5_IJS16_S1L_EEENS5_IJS1L_SC_EEEEEEENS4_39AutoVectorizingCopyWithAssumedAlignmentILi128EEENS4_14SM90_TMA_STOREES23_S25_S25_EEEvvEEEEvNT_6ParamsE) ;  /* 0xffffff5002847950 */ /* 0x000fea0003c3ffff */
        .weak           $__internal_1_$__cuda_sm10x_tcgen05_guardrail_trap_phase_invalid_during_alloc
        .type           $__internal_1_$__cuda_sm10x_tcgen05_guardrail_trap_phase_invalid_during_alloc,@function
        .size           $__internal_1_$__cuda_sm10x_tcgen05_guardrail_trap_phase_invalid_during_alloc,($__internal_2_$__cuda_sm10x_tcgen05_guardrail_trap_unallocated_columns_being_dealloced - $__internal_1_$__cuda_sm10x_tcgen05_guardrail_trap_phase_invalid_during_alloc)
$__internal_1_$__cuda_sm10x_tcgen05_guardrail_trap_phase_invalid_during_alloc:
[----:B------:R-:W-:Y:S05]  /*adf0*/  BPT.TRAP 0x1 ;  /* 0x000000040000795c */ /* 0x000fea0000300000 */
[----:B------:R-:W-:-:S04]  /*ae00*/  MOV R5, 0x0 ;  /* 0x0000000000057802 */ /* 0x000fc80000000f00 */
[----:B------:R-:W-:Y:S05]  /*ae10*/  RET.REL.NODEC R4 `(_ZN7cutlass13device_kernelINS_4gemm6kernel13GemmUniversalIN4cute5tupleIJiiiiEEENS1_10collective13CollectiveMmaINS1_35MainloopSm100TmaUmmaWarpSpecializedILi4ELi2ELi4ENS5_IJNS4_1CILi4EEESB_NSA_ILi1EEEEEEEENS5_IJNSA_ILi256EEENSA_ILi128EEESG_EEENS_6half_tENS5_IJlSC_lEEESI_SJ_NS4_8TiledMMAINS4_8MMA_AtomIJNS4_26SM100_MMA_F16BF16_2x1SM_SSISI_SI_fLi256ELi128ELNS4_4UMMA5MajorE0ELSO_0ELNSN_7ScaleInE0ELSP_0EEEEEENS4_6LayoutINS5_IJSC_SC_SC_EEENS5_IJNSA_ILi0EEESU_SU_EEEEENS5_IJNS4_10UnderscoreESX_SX_EEEEENS4_28SM100_TMA_2SM_LOAD_MULTICASTENS4_14ComposedLayoutINS4_7SwizzleILi3ELi4ELi3EEENS4_18smem_ptr_flag_bitsILi16EEENSS_INS5_IJNSA_ILi8EEENSA_ILi64EEEEEENS5_IJS17_SC_EEEEEEEvNS4_8identityES10_S1B_vS1C_EENS_8epilogue10collective18CollectiveEpilogueINS1E_23Sm100TmaWarpSpecializedILi4ELi2ELi32ELb1ELb0EEEJNS5_IJSG_SG_SG_EEENS5_IJNSS_ISG_SC_EENSS_INSA_ILi32EEESC_EEEEESI_SJ_SI_SJ_NS1E_6fusion15FusionCallbacksIS1I_NS1O_17LinearCombinationISI_fSI_fLNS_15FloatRoundStyleE2EEES1J_S1N_JEEENS4_5SM1004TMEM4LOAD26SM100_TMEM_LOAD_32dp32b32xENS4_13SM90_TMA_LOADENS11_INS12_ILi2ELi4ELi3EEES15_NSS_INS5_IJS16_S1L_EEENS5_IJS1L_SC_EEEEEEENS4_39AutoVectorizingCopyWithAssumedAlignmentILi128EEENS4_14SM90_TMA_STOREES23_S25_S25_EEEvvEEEEvNT_6ParamsE) ;  /* 0xffffff5004787950 */ /* 0x000fea0003c3ffff */
        .weak           $__internal_2_$__cuda_sm10x_tcgen05_guardrail_trap_unallocated_columns_being_dealloced
        .type           $__internal_2_$__cuda_sm10x_tcgen05_guardrail_trap_unallocated_columns_being_dealloced,@function
        .size           $__internal_2_$__cuda_sm10x_tcgen05_guardrail_trap_unallocated_columns_being_dealloced,(.L_x_201 - $__internal_2_$__cuda_sm10x_tcgen05_guardrail_trap_unallocated_columns_being_dealloced)
$__internal_2_$__cuda_sm10x_tcgen05_guardrail_trap_unallocated_columns_being_dealloced:
[----:B------:R-:W-:Y:S05]  /*ae20*/  BPT.TRAP 0x1 ;  /* 0x000000040000795c */ /* 0x000fea0000300000 */
[----:B------:R-:W-:-:S04]  /*ae30*/  HFMA2 R3, -RZ, RZ, 0, 0 ;  /* 0x00000000ff037431 */ /* 0x000fc800000001ff */
[----:B------:R-:W-:Y:S05]  /*ae40*/  RET.REL.NODEC R2 `(_ZN7cutlass13device_kernelINS_4gemm6kernel13GemmUniversalIN4cute5tupleIJiiiiEEENS1_10collective13CollectiveMmaINS1_35MainloopSm100TmaUmmaWarpSpecializedILi4ELi2ELi4ENS5_IJNS4_1CILi4EEESB_NSA_ILi1EEEEEEEENS5_IJNSA_ILi256EEENSA_ILi128EEESG_EEENS_6half_tENS5_IJlSC_lEEESI_SJ_NS4_8TiledMMAINS4_8MMA_AtomIJNS4_26SM100_MMA_F16BF16_2x1SM_SSISI_SI_fLi256ELi128ELNS4_4UMMA5MajorE0ELSO_0ELNSN_7ScaleInE0ELSP_0EEEEEENS4_6LayoutINS5_IJSC_SC_SC_EEENS5_IJNSA_ILi0EEESU_SU_EEEEENS5_IJNS4_10UnderscoreESX_SX_EEEEENS4_28SM100_TMA_2SM_LOAD_MULTICASTENS4_14ComposedLayoutINS4_7SwizzleILi3ELi4ELi3EEENS4_18smem_ptr_flag_bitsILi16EEENSS_INS5_IJNSA_ILi8EEENSA_ILi64EEEEEENS5_IJS17_SC_EEEEEEEvNS4_8identityES10_S1B_vS1C_EENS_8epilogue10collective18CollectiveEpilogueINS1E_23Sm100TmaWarpSpecializedILi4ELi2ELi32ELb1ELb0EEEJNS5_IJSG_SG_SG_EEENS5_IJNSS_ISG_SC_EENSS_INSA_ILi32EEESC_EEEEESI_SJ_SI_SJ_NS1E_6fusion15FusionCallbacksIS1I_NS1O_17LinearCombinationISI_fSI_fLNS_15FloatRoundStyleE2EEES1J_S1N_JEEENS4_5SM1004TMEM4LOAD26SM100_TMEM_LOAD_32dp32b32xENS4_13SM90_TMA_LOADENS11_INS12_ILi2ELi4ELi3EEES15_NSS_INS5_IJS16_S1L_EEENS5_IJS1L_SC_EEEEEEENS4_39AutoVectorizingCopyWithAssumedAlignmentILi128EEENS4_14SM90_TMA_STOREES23_S25_S25_EEEvvEEEEvNT_6ParamsE) ;  /* 0xffffff50026c7950 */ /* 0x000fea0003c3ffff */
.L_x_200:
[----:B------:R-:W-:-:S00]  /*ae50*/  BRA `(.L_x_200) ;  /* 0xfffffffc00fc7947 */ /* 0x000fc0000383ffff */
[----:B------:R-:W-:-:S00]  /*ae60*/  NOP ;  /* 0x0000000000007918 */ /* 0x000fc00000000000 */
        /* <DEDUP_REMOVED lines=9> */
.L_x_201:


//--------------------- .nv.global.init           --------------------------
	.section	.nv.global.init,"aw",@progbits
.nv.global.init:
	.type		$str$27,@object
	.size		$str$27,($str$28 - $str$27)
$str$27:
        /*0000*/ 	.byte	0x28, 0x61, 0x64, 0x64, 0x72, 0x65, 0x73, 0x73, 0x20, 0x26, 0x20, 0x6d, 0x61, 0x73, 0x6b, 0x29
        /*0010*/ 	.byte	0x20, 0x3d, 0x3d, 0x20, 0x30, 0x00
	.type		$str$28,@object
	.size		$str$28,($str$26 - $str$28)
$str$28:
        /*0016*/ 	.byte	0x2f, 0x74, 0x6d, 0x70, 0x2f, 0x63, 0x75, 0x74, 0x6c, 0x61, 0x73, 0x73, 0x5f, 0x73, 0x77, 0x65
        /*0026*/ 	.byte	0x65, 0x70, 0x5f, 0x73, 0x72, 0x63, 0x2f, 0x69, 0x6e, 0x63, 0x6c, 0x75, 0x64, 0x65, 0x2f, 0x63
        /*0036*/ 	.byte	0x75, 0x74, 0x65, 0x2f, 0x70, 0x6f, 0x69, 0x6e, 0x74, 0x65, 0x72, 0x5f, 0x66, 0x6c, 0x61, 0x67
        /*0046*/ 	.byte	0x67, 0x65, 0x64, 0x2e, 0x68, 0x70, 0x70, 0x00
	.type		$str$26,@object
	.size		$str$26,($str$25 - $str$26)
$str$26:
        /*004e*/ 	.byte	0x2f, 0x74, 0x6d, 0x70, 0x2f, 0x63, 0x75, 0x74, 0x6c, 0x61, 0x73, 0x73, 0x5f, 0x73, 0x77, 0x65
        /*005e*/ 	.byte	0x65, 0x70, 0x5f, 0x73, 0x72, 0x63, 0x2f, 0x69, 0x6e, 0x63, 0x6c, 0x75, 0x64, 0x65, 0x2f, 0x63
        /*006e*/ 	.byte	0x75, 0x74, 0x65, 0x2f, 0x61, 0x74, 0x6f, 0x6d, 0x2f, 0x63, 0x6f, 0x70, 0x79, 0x5f, 0x74, 0x72
        /*007e*/ 	.byte	0x61, 0x69, 0x74, 0x73, 0x5f, 0x73, 0x6d, 0x31, 0x30, 0x30, 0x2e, 0x68, 0x70, 0x70, 0x00
	.type		$str$25,@object
	.size		$str$25,(__unnamed_1 - $str$25)
$str$25:
        /*008d*/ 	.byte	0x28, 0x28, 0x75, 0x69, 0x6e, 0x74, 0x33, 0x32, 0x5f, 0x74, 0x28, 0x74, 0x68, 0x72, 0x65, 0x61
        /*009d*/ 	.byte	0x64, 0x49, 0x64, 0x78, 0x2e, 0x78, 0x29, 0x20, 0x2f, 0x20, 0x33, 0x32, 0x29, 0x20, 0x25, 0x20
        /*00ad*/ 	.byte	0x34, 0x29, 0x20, 0x3d, 0x3d, 0x20, 0x28, 0x28, 0x28, 0x74, 0x6d, 0x65, 0x6d, 0x5f, 0x61, 0x64
        /*00bd*/ 	.byte	0x64, 0x72, 0x20, 0x3e, 0x3e, 0x20, 0x31, 0x36, 0x29, 0x20, 0x2f, 0x20, 0x33, 0x32, 0x29, 0x20
        /*00cd*/ 	.byte	0x25, 0x20, 0x34, 0x29, 0x00
	.type		__unnamed_1,@object
	.size		__unnamed_1,(__unnamed_2 - __unnamed_1)
__unnamed_1:
        /*00d2*/ 	.byte	0x61, 0x75, 0x74, 0x6f, 0x20, 0x63, 0x75, 0x74, 0x65, 0x3a, 0x3a, 0x61, 0x73, 0x5f, 0x70, 0x6f
        /* <DEDUP_REMOVED lines=24> */
        /*0262*/ 	.byte	0x3e, 0x3e, 0x3e, 0x3e, 0x5d, 0x00
	.type		__unnamed_2,@object
	.size		__unnamed_2,(.L_2 - __unnamed_2)
__unnamed_2:
        /* <DEDUP_REMOVED lines=42> */
        /*0508*/ 	.byte	0x3e, 0x3e, 0x5d, 0x00
.L_2:


//--------------------- .nv.shared._ZN7cutlass13device_kernelINS_4gemm6kernel13GemmUniversalIN4cute5tupleIJiiiiEEENS1_10collective13CollectiveMmaINS1_35MainloopSm100TmaUmmaWarpSpecializedILi4ELi2ELi4ENS5_IJNS4_1CILi4EEESB_NSA_ILi1EEEEEEEENS5_IJNSA_ILi256EEENSA_ILi128EEESG_EEENS_6half_tENS5_IJlSC_lEEESI_SJ_NS4_8TiledMMAINS4_8MMA_AtomIJNS4_26SM100_MMA_F16BF16_2x1SM_SSISI_SI_fLi256ELi128ELNS4_4UMMA5MajorE0ELSO_0ELNSN_7ScaleInE0ELSP_0EEEEEENS4_6LayoutINS5_IJSC_SC_SC_EEENS5_IJNSA_ILi0EEESU_SU_EEEEENS5_IJNS4_10UnderscoreESX_SX_EEEEENS4_28SM100_TMA_2SM_LOAD_MULTICASTENS4_14ComposedLayoutINS4_7SwizzleILi3ELi4ELi3EEENS4_18smem_ptr_flag_bitsILi16EEENSS_INS5_IJNSA_ILi8EEENSA_ILi64EEEEEENS5_IJS17_SC_EEEEEEEvNS4_8identityES10_S1B_vS1C_EENS_8epilogue10collective18CollectiveEpilogueINS1E_23Sm100TmaWarpSpecializedILi4ELi2ELi32ELb1ELb0EEEJNS5_IJSG_SG_SG_EEENS5_IJNSS_ISG_SC_EENSS_INSA_ILi32EEESC_EEEEESI_SJ_SI_SJ_NS1E_6fusion15FusionCallbacksIS1I_NS1O_17LinearCombinationISI_fSI_fLNS_15FloatRoundStyleE2EEES1J_S1N_JEEENS4_5SM1004TMEM4LOAD26SM100_TMEM_LOAD_32dp32b32xENS4_13SM90_TMA_LOADENS11_INS12_ILi2ELi4ELi3EEES15_NSS_INS5_IJS16_S1L_EEENS5_IJS1L_SC_EEEEEEENS4_39AutoVectorizingCopyWithAssumedAlignmentILi128EEENS4_14SM90_TMA_STOREES23_S25_S25_EEEvvEEEEvNT_6ParamsE --------------------------
	.section	.nv.shared._ZN7cutlass13device_kernelINS_4gemm6kernel13GemmUniversalIN4cute5tupleIJiiiiEEENS1_10collective13CollectiveMmaINS1_35MainloopSm100TmaUmmaWarpSpecializedILi4ELi2ELi4ENS5_IJNS4_1CILi4EEESB_NSA_ILi1EEEEEEEENS5_IJNSA_ILi256EEENSA_ILi128EEESG_EEENS_6half_tENS5_IJlSC_lEEESI_SJ_NS4_8TiledMMAINS4_8MMA_AtomIJNS4_26SM100_MMA_F16BF16_2x1SM_SSISI_SI_fLi256ELi128ELNS4_4UMMA5MajorE0ELSO_0ELNSN_7ScaleInE0ELSP_0EEEEEENS4_6LayoutINS5_IJSC_SC_SC_EEENS5_IJNSA_ILi0EEESU_SU_EEEEENS5_IJNS4_10UnderscoreESX_SX_EEEEENS4_28SM100_TMA_2SM_LOAD_MULTICASTENS4_14ComposedLayoutINS4_7SwizzleILi3ELi4ELi3EEENS4_18smem_ptr_flag_bitsILi16EEENSS_INS5_IJNSA_ILi8EEENSA_ILi64EEEEEENS5_IJS17_SC_EEEEEEEvNS4_8identityES10_S1B_vS1C_EENS_8epilogue10collective18CollectiveEpilogueINS1E_23Sm100TmaWarpSpecializedILi4ELi2ELi32ELb1ELb0EEEJNS5_IJSG_SG_SG_EEENS5_IJNSS_ISG_SC_EENSS_INSA_ILi32EEESC_EEEEESI_SJ_SI_SJ_NS1E_6fusion15FusionCallbacksIS1I_NS1O_17LinearCombinationISI_fSI_fLNS_15FloatRoundStyleE2EEES1J_S1N_JEEENS4_5SM1004TMEM4LOAD26SM100_TMEM_LOAD_32dp32b32xENS4_13SM90_TMA_LOADENS11_INS12_ILi2ELi4ELi3EEES15_NSS_INS5_IJS16_S1L_EEENS5_IJS1L_SC_EEEEEEENS4_39AutoVectorizingCopyWithAssumedAlignmentILi128EEENS4_14SM90_TMA_STOREES23_S25_S25_EEEvvEEEEvNT_6ParamsE,"aw",@nobits
	.sectionflags	@""
	.align	16
	.zero		1024


//--------------------- .nv.shared.reserved.0     --------------------------
	.section	.nv.shared.reserved.0,"aw",@nobits
	.weak		__nv_reservedSMEM_offset_0_alias
	.size		__nv_reservedSMEM_offset_0_alias, 0, 64
	.other		__nv_reservedSMEM_offset_0_alias,@"STO_CUDA_RESERVED_SHARED STV_DEFAULT"
__nv_reservedSMEM_offset_0_alias:
	.zero		0
.nv.shared.reserved.0:
	.zero		64
	.weak		__nv_reservedSMEM_tcgen05_partition
	.type		__nv_reservedSMEM_tcgen05_partition,@object
	.size		__nv_reservedSMEM_tcgen05_partition,(.L_0 - __nv_reservedSMEM_tcgen05_partition)
__nv_reservedSMEM_tcgen05_partition:
	.zero		32
.L_0:


//--------------------- .nv.global                --------------------------
	.section	.nv.global,"aw",@nobits
.nv.global:
	.type		_ZN40_INTERNAL_3c05dcd4_4_k_cu_021ebcc9_311654cute1_E,@object
	.size		_ZN40_INTERNAL_3c05dcd4_4_k_cu_021ebcc9_311654cute1_E,(_ZN40_INTERNAL_3c05dcd4_4_k_cu_021ebcc9_311654cuda3std3__45__cpo6cbeginE - _ZN40_INTERNAL_3c05dcd4_4_k_cu_021ebcc9_311654cute1_E)
_ZN40_INTERNAL_3c05dcd4_4_k_cu_021ebcc9_311654cute1_E:
	.zero		1
	.type		_ZN40_INTERNAL_3c05dcd4_4_k_cu_021ebcc9_311654cuda3std3__45__cpo6cbeginE,@object
	.size		_ZN40_INTERNAL_3c05dcd4_4_k_cu_021ebcc9_311654cuda3std3__45__cpo6cbeginE,(_ZN40_INTERNAL_3c05dcd4_4_k_cu_021ebcc9_311654cuda3std3__48in_placeE - _ZN40_INTERNAL_3c05dcd4_4_k_cu_021ebcc9_311654cuda3std3__45__cpo6cbeginE)
_ZN40_INTERNAL_3c05dcd4_4_k_cu_021ebcc9_311654cuda3std3__45__cpo6cbeginE:
	.zero		1
	.type		_ZN40_INTERNAL_3c05dcd4_4_k_cu_021ebcc9_311654cuda3std3__48in_placeE,@object
	.size		_ZN40_INTERNAL_3c05dcd4_4_k_cu_021ebcc9_311654cuda3std3__48in_placeE,(_ZN40_INTERNAL_3c05dcd4_4_k_cu_021ebcc9_311654cuda3std6ranges3__45__cpo9iter_moveE - _ZN40_INTERNAL_3c05dcd4_4_k_cu_021ebcc9_311654cuda3std3__48in_placeE)
_ZN40_INTERNAL_3c05dcd4_4_k_cu_021ebcc9_311654cuda3std3__48in_placeE:
	.zero		1
	.type		_ZN40_INTERNAL_3c05dcd4_4_k_cu_021ebcc9_311654cuda3std6ranges3__45__cpo9iter_moveE,@object
	.size		_ZN40_INTERNAL_3c05dcd4_4_k_cu_021ebcc9_311654cuda3std6ranges3__45__cpo9iter_moveE,(_ZN40_INTERNAL_3c05dcd4_4_k_cu_021ebcc9_311654cuda3std3__45__cpo5beginE - _ZN40_INTERNAL_3c05dcd4_4_k_cu_021ebcc9_311654cuda3std6ranges3__45__cpo9iter_moveE)
_ZN40_INTERNAL_3c05dcd4_4_k_cu_021ebcc9_311654cuda3std6ranges3__45__cpo9iter_moveE:
	.zero		1
	.type		_ZN40_INTERNAL_3c05dcd4_4_k_cu_021ebcc9_311654cuda3std3__45__cpo5beginE,@object
	.size		_ZN40_INTERNAL_3c05dcd4_4_k_cu_021ebcc9_311654cuda3std3__45__cpo5beginE,(_ZN40_INTERNAL_3c05dcd4_4_k_cu_021ebcc9_311654cuda3std3__442_GLOBAL__N__3c05dcd4_4_k_cu_021ebcc9_311656ignoreE - _ZN40_INTERNAL_3c05dcd4_4_k_cu_021ebcc9_311654cuda3std3__45__cpo5beginE)
_ZN40_INTERNAL_3c05dcd4_4_k_cu_021ebcc9_311654cuda3std3__45__cpo5beginE:
	.zero		1
	.type		_ZN40_INTERNAL_3c05dcd4_4_k_cu_021ebcc9_311654cuda3std3__442_GLOBAL__N__3c05dcd4_4_k_cu_021ebcc9_311656ignoreE,@object
	.size		_ZN40_INTERNAL_3c05dcd4_4_k_cu_021ebcc9_311654cuda3std3__442_GLOBAL__N__3c05dcd4_4_k_cu_021ebcc9_311656ignoreE,(_ZN40_INTERNAL_3c05dcd4_4_k_cu_021ebcc9_311654cute7productE - _ZN40_INTERNAL_3c05dcd4_4_k_cu_021ebcc9_311654cuda3std3__442_GLOBAL__N__3c05dcd4_4_k_cu_021ebcc9_311656ignoreE)
_ZN40_INTERNAL_3c05dcd4_4_k_cu_021ebcc9_311654cuda3std3__442_GLOBAL__N__3c05dcd4_4_k_cu_021ebcc9_311656ignoreE:
	.zero		1
	.type		_ZN40_INTERNAL_3c05dcd4_4_k_cu_021ebcc9_311654cute7productE,@object
	.size		_ZN40_INTERNAL_3c05dcd4_4_k_cu_021ebcc9_311654cute7productE,(_ZN40_INTERNAL_3c05dcd4_4_k_cu_021ebcc9_311654cuda3std3__45__cpo3endE - _ZN40_INTERNAL_3c05dcd4_4_k_cu_021ebcc9_311654cute7productE)
_ZN40_INTERNAL_3c05dcd4_4_k_cu_021ebcc9_311654cute7productE:
	.zero		1
	.type		_ZN40_INTERNAL_3c05dcd4_4_k_cu_021ebcc9_311654cuda3std3__45__cpo3endE,@object
	.size		_ZN40_INTERNAL_3c05dcd4_4_k_cu_021ebcc9_311654cuda3std3__45__cpo3endE,(_ZN40_INTERNAL_3c05dcd4_4_k_cu_021ebcc9_311654cuda3std3__419piecewise_constructE - _ZN40_INTERNAL_3c05dcd4_4_k_cu_021ebcc9_311654cuda3std3__45__cpo3endE)
_ZN40_INTERNAL_3c05dcd4_4_k_cu_021ebcc9_311654cuda3std3__45__cpo3endE:
	.zero		1
	.type		_ZN40_INTERNAL_3c05dcd4_4_k_cu_021ebcc9_311654cuda3std3__419piecewise_constructE,@object
	.size		_ZN40_INTERNAL_3c05dcd4_4_k_cu_021ebcc9_311654cuda3std3__419piecewise_constructE,(_ZN40_INTERNAL_3c05dcd4_4_k_cu_021ebcc9_311654cuda3std3__45__cpo4cendE - _ZN40_INTERNAL_3c05dcd4_4_k_cu_021ebcc9_311654cuda3std3__419piecewise_constructE)
_ZN40_INTERNAL_3c05dcd4_4_k_cu_021ebcc9_311654cuda3std3__419piecewise_constructE:
	.zero		1
	.type		_ZN40_INTERNAL_3c05dcd4_4_k_cu_021ebcc9_311654cuda3std3__45__cpo4cendE,@object
	.size		_ZN40_INTERNAL_3c05dcd4_4_k_cu_021ebcc9_311654cuda3std3__45__cpo4cendE,(_ZN40_INTERNAL_3c05dcd4_4_k_cu_021ebcc9_311654cuda3std6ranges3__45__cpo4swapE - _ZN40_INTERNAL_3c05dcd4_4_k_cu_021ebcc9_311654cuda3std3__45__cpo4cendE)
_ZN40_INTERNAL_3c05dcd4_4_k_cu_021ebcc9_311654cuda3std3__45__cpo4cendE:
	.zero		1
	.type		_ZN40_INTERNAL_3c05dcd4_4_k_cu_021ebcc9_311654cuda3std6ranges3__45__cpo4swapE,@object
	.size		_ZN40_INTERNAL_3c05dcd4_4_k_cu_021ebcc9_311654cuda3std6ranges3__45__cpo4swapE,(.L_10 - _ZN40_INTERNAL_3c05dcd4_4_k_cu_021ebcc9_311654cuda3std6ranges3__45__cpo4swapE)
_ZN40_INTERNAL_3c05dcd4_4_k_cu_021ebcc9_311654cuda3std6ranges3__45__cpo4swapE:
	.zero		1
.L_10:


//--------------------- .nv.constant0._ZN7cutlass13device_kernelINS_4gemm6kernel13GemmUniversalIN4cute5tupleIJiiiiEEENS1_10collective13CollectiveMmaINS1_35MainloopSm100TmaUmmaWarpSpecializedILi4ELi2ELi4ENS5_IJNS4_1CILi4EEESB_NSA_ILi1EEEEEEEENS5_IJNSA_ILi256EEENSA_ILi128EEESG_EEENS_6half_tENS5_IJlSC_lEEESI_SJ_NS4_8TiledMMAINS4_8MMA_AtomIJNS4_26SM100_MMA_F16BF16_2x1SM_SSISI_SI_fLi256ELi128ELNS4_4UMMA5MajorE0ELSO_0ELNSN_7ScaleInE0ELSP_0EEEEEENS4_6LayoutINS5_IJSC_SC_SC_EEENS5_IJNSA_ILi0EEESU_SU_EEEEENS5_IJNS4_10UnderscoreESX_SX_EEEEENS4_28SM100_TMA_2SM_LOAD_MULTICASTENS4_14ComposedLayoutINS4_7SwizzleILi3ELi4ELi3EEENS4_18smem_ptr_flag_bitsILi16EEENSS_INS5_IJNSA_ILi8EEENSA_ILi64EEEEEENS5_IJS17_SC_EEEEEEEvNS4_8identityES10_S1B_vS1C_EENS_8epilogue10collective18CollectiveEpilogueINS1E_23Sm100TmaWarpSpecializedILi4ELi2ELi32ELb1ELb0EEEJNS5_IJSG_SG_SG_EEENS5_IJNSS_ISG_SC_EENSS_INSA_ILi32EEESC_EEEEESI_SJ_SI_SJ_NS1E_6fusion15FusionCallbacksIS1I_NS1O_17LinearCombinationISI_fSI_fLNS_15FloatRoundStyleE2EEES1J_S1N_JEEENS4_5SM1004TMEM4LOAD26SM100_TMEM_LOAD_32dp32b32xENS4_13SM90_TMA_LOADENS11_INS12_ILi2ELi4ELi3EEES15_NSS_INS5_IJS16_S1L_EEENS5_IJS1L_SC_EEEEEEENS4_39AutoVectorizingCopyWithAssumedAlignmentILi128EEENS4_14SM90_TMA_STOREES23_S25_S25_EEEvvEEEEvNT_6ParamsE --------------------------
	.section	.nv.constant0._ZN7cutlass13device_kernelINS_4gemm6kernel13GemmUniversalIN4cute5tupleIJiiiiEEENS1_10collective13CollectiveMmaINS1_35MainloopSm100TmaUmmaWarpSpecializedILi4ELi2ELi4ENS5_IJNS4_1CILi4EEESB_NSA_ILi1EEEEEEEENS5_IJNSA_ILi256EEENSA_ILi128EEESG_EEENS_6half_tENS5_IJlSC_lEEESI_SJ_NS4_8TiledMMAINS4_8MMA_AtomIJNS4_26SM100_MMA_F16BF16_2x1SM_SSISI_SI_fLi256ELi128ELNS4_4UMMA5MajorE0ELSO_0ELNSN_7ScaleInE0ELSP_0EEEEEENS4_6LayoutINS5_IJSC_SC_SC_EEENS5_IJNSA_ILi0EEESU_SU_EEEEENS5_IJNS4_10UnderscoreESX_SX_EEEEENS4_28SM100_TMA_2SM_LOAD_MULTICASTENS4_14ComposedLayoutINS4_7SwizzleILi3ELi4ELi3EEENS4_18smem_ptr_flag_bitsILi16EEENSS_INS5_IJNSA_ILi8EEENSA_ILi64EEEEEENS5_IJS17_SC_EEEEEEEvNS4_8identityES10_S1B_vS1C_EENS_8epilogue10collective18CollectiveEpilogueINS1E_23Sm100TmaWarpSpecializedILi4ELi2ELi32ELb1ELb0EEEJNS5_IJSG_SG_SG_EEENS5_IJNSS_ISG_SC_EENSS_INSA_ILi32EEESC_EEEEESI_SJ_SI_SJ_NS1E_6fusion15FusionCallbacksIS1I_NS1O_17LinearCombinationISI_fSI_fLNS_15FloatRoundStyleE2EEES1J_S1N_JEEENS4_5SM1004TMEM4LOAD26SM100_TMEM_LOAD_32dp32b32xENS4_13SM90_TMA_LOADENS11_INS12_ILi2ELi4ELi3EEES15_NSS_INS5_IJS16_S1L_EEENS5_IJS1L_SC_EEEEEEENS4_39AutoVectorizingCopyWithAssumedAlignmentILi128EEENS4_14SM90_TMA_STOREES23_S25_S25_EEEvvEEEEvNT_6ParamsE,"a",@progbits
	.sectionflags	@""
	.align	4
.nv.constant0._ZN7cutlass13device_kernelINS_4gemm6kernel13GemmUniversalIN4cute5tupleIJiiiiEEENS1_10collective13CollectiveMmaINS1_35MainloopSm100TmaUmmaWarpSpecializedILi4ELi2ELi4ENS5_IJNS4_1CILi4EEESB_NSA_ILi1EEEEEEEENS5_IJNSA_ILi256EEENSA_ILi128EEESG_EEENS_6half_tENS5_IJlSC_lEEESI_SJ_NS4_8TiledMMAINS4_8MMA_AtomIJNS4_26SM100_MMA_F16BF16_2x1SM_SSISI_SI_fLi256ELi128ELNS4_4UMMA5MajorE0ELSO_0ELNSN_7ScaleInE0ELSP_0EEEEEENS4_6LayoutINS5_IJSC_SC_SC_EEENS5_IJNSA_ILi0EEESU_SU_EEEEENS5_IJNS4_10UnderscoreESX_SX_EEEEENS4_28SM100_TMA_2SM_LOAD_MULTICASTENS4_14ComposedLayoutINS4_7SwizzleILi3ELi4ELi3EEENS4_18smem_ptr_flag_bitsILi16EEENSS_INS5_IJNSA_ILi8EEENSA_ILi64EEEEEENS5_IJS17_SC_EEEEEEEvNS4_8identityES10_S1B_vS1C_EENS_8epilogue10collective18CollectiveEpilogueINS1E_23Sm100TmaWarpSpecializedILi4ELi2ELi32ELb1ELb0EEEJNS5_IJSG_SG_SG_EEENS5_IJNSS_ISG_SC_EENSS_INSA_ILi32EEESC_EEEEESI_SJ_SI_SJ_NS1E_6fusion15FusionCallbacksIS1I_NS1O_17LinearCombinationISI_fSI_fLNS_15FloatRoundStyleE2EEES1J_S1N_JEEENS4_5SM1004TMEM4LOAD26SM100_TMEM_LOAD_32dp32b32xENS4_13SM90_TMA_LOADENS11_INS12_ILi2ELi4ELi3EEES15_NSS_INS5_IJS16_S1L_EEENS5_IJS1L_SC_EEEEEEENS4_39AutoVectorizingCopyWithAssumedAlignmentILi128EEENS4_14SM90_TMA_STOREES23_S25_S25_EEEvvEEEEvNT_6ParamsE:
	.zero		2944


//--------------------- SYMBOLS --------------------------

	.type		.nv.reservedSmem.offset0,@object
	.size		.nv.reservedSmem.offset0,0x4
	.type		.nv.reservedSmem.cap,@object
	.size		.nv.reservedSmem.cap,0x4
	.type		__assertfail,@function
